//
// Generated by NVIDIA NVVM Compiler
//
// Compiler Build ID: CL-36424714
// Cuda compilation tools, release 13.0, V13.0.88
// Based on NVVM 20.0.0
//

.version 9.0
.target sm_100
.address_size 64

	// .globl	_Z25genComplexInMinusOneToOnePKfP6float2i
.const .align 32 .b8 dc_coef1[32] = {0, 0, 128, 63, 0, 0, 0, 0, 0, 0, 128, 63, 0, 0, 0, 0, 0, 0, 128, 63, 0, 0, 0, 0, 0, 0, 128, 63};
.const .align 32 .b8 dc_coef2[32] = {0, 0, 128, 63, 0, 0, 0, 0, 0, 0, 0, 0, 0, 0, 128, 191, 0, 0, 128, 191, 0, 0, 0, 0, 0, 0, 0, 0, 0, 0, 128, 63};
.const .align 32 .b8 dc_coef3[32] = {0, 0, 128, 63, 0, 0, 0, 0, 0, 0, 128, 191, 0, 0, 0, 0, 0, 0, 128, 63, 0, 0, 0, 0, 0, 0, 128, 191};
.const .align 32 .b8 dc_coef4[32] = {0, 0, 128, 63, 0, 0, 0, 0, 0, 0, 0, 0, 0, 0, 128, 63, 0, 0, 128, 191, 0, 0, 0, 0, 0, 0, 0, 0, 0, 0, 128, 191};
.extern .shared .align 16 .b8 sdata[];

.visible .entry _Z25genComplexInMinusOneToOnePKfP6float2i(
	.param .u64 .ptr .align 1 _Z25genComplexInMinusOneToOnePKfP6float2i_param_0,
	.param .u64 .ptr .align 1 _Z25genComplexInMinusOneToOnePKfP6float2i_param_1,
	.param .u32 _Z25genComplexInMinusOneToOnePKfP6float2i_param_2
)
{
	.reg .pred 	%p<2>;
	.reg .b32 	%r<7>;
	.reg .b32 	%f<7>;
	.reg .b64 	%rd<9>;

	ld.param.u64 	%rd1, [_Z25genComplexInMinusOneToOnePKfP6float2i_param_0];
	ld.param.u64 	%rd2, [_Z25genComplexInMinusOneToOnePKfP6float2i_param_1];
	ld.param.u32 	%r2, [_Z25genComplexInMinusOneToOnePKfP6float2i_param_2];
	mov.u32 	%r3, %ntid.x;
	mov.u32 	%r4, %ctaid.x;
	mov.u32 	%r5, %tid.x;
	mad.lo.s32 	%r1, %r3, %r4, %r5;
	setp.ge.s32 	%p1, %r1, %r2;
	@%p1 bra 	$L__BB0_2;
	cvta.to.global.u64 	%rd3, %rd1;
	cvta.to.global.u64 	%rd4, %rd2;
	shl.b32 	%r6, %r1, 1;
	mul.wide.s32 	%rd5, %r6, 4;
	add.s64 	%rd6, %rd3, %rd5;
	ld.global.nc.f32 	%f1, [%rd6];
	add.f32 	%f2, %f1, 0fBF000000;
	add.f32 	%f3, %f2, %f2;
	ld.global.nc.f32 	%f4, [%rd6+4];
	add.f32 	%f5, %f4, 0fBF000000;
	add.f32 	%f6, %f5, %f5;
	mul.wide.s32 	%rd7, %r1, 8;
	add.s64 	%rd8, %rd4, %rd7;
	st.global.v2.f32 	[%rd8], {%f3, %f6};
$L__BB0_2:
	ret;

}
	// .globl	_Z17computeMagSquaredPK6float2Pfi
.visible .entry _Z17computeMagSquaredPK6float2Pfi(
	.param .u64 .ptr .align 1 _Z17computeMagSquaredPK6float2Pfi_param_0,
	.param .u64 .ptr .align 1 _Z17computeMagSquaredPK6float2Pfi_param_1,
	.param .u32 _Z17computeMagSquaredPK6float2Pfi_param_2
)
{
	.reg .pred 	%p<2>;
	.reg .b32 	%r<6>;
	.reg .b32 	%f<5>;
	.reg .b64 	%rd<9>;

	ld.param.u64 	%rd1, [_Z17computeMagSquaredPK6float2Pfi_param_0];
	ld.param.u64 	%rd2, [_Z17computeMagSquaredPK6float2Pfi_param_1];
	ld.param.u32 	%r2, [_Z17computeMagSquaredPK6float2Pfi_param_2];
	mov.u32 	%r3, %ntid.x;
	mov.u32 	%r4, %ctaid.x;
	mov.u32 	%r5, %tid.x;
	mad.lo.s32 	%r1, %r3, %r4, %r5;
	setp.ge.s32 	%p1, %r1, %r2;
	@%p1 bra 	$L__BB1_2;
	cvta.to.global.u64 	%rd3, %rd1;
	cvta.to.global.u64 	%rd4, %rd2;
	mul.wide.s32 	%rd5, %r1, 8;
	add.s64 	%rd6, %rd3, %rd5;
	ld.global.nc.v2.f32 	{%f1, %f2}, [%rd6];
	mul.f32 	%f3, %f2, %f2;
	fma.rn.f32 	%f4, %f1, %f1, %f3;
	mul.wide.s32 	%rd7, %r1, 4;
	add.s64 	%rd8, %rd4, %rd7;
	st.global.f32 	[%rd8], %f4;
$L__BB1_2:
	ret;

}
	// .globl	_Z9reduceMaxPfi
.visible .entry _Z9reduceMaxPfi(
	.param .u64 .ptr .align 1 _Z9reduceMaxPfi_param_0,
	.param .u32 _Z9reduceMaxPfi_param_1
)
{
	.reg .pred 	%p<7>;
	.reg .b32 	%r<15>;
	.reg .b32 	%f<5>;
	.reg .b64 	%rd<7>;

	ld.param.u64 	%rd2, [_Z9reduceMaxPfi_param_0];
	ld.param.u32 	%r8, [_Z9reduceMaxPfi_param_1];
	cvta.to.global.u64 	%rd1, %rd2;
	mov.u32 	%r1, %tid.x;
	mov.u32 	%r14, %ntid.x;
	mov.u32 	%r3, %ctaid.x;
	mad.lo.s32 	%r4, %r14, %r3, %r1;
	setp.ge.s32 	%p1, %r4, %r8;
	shl.b32 	%r9, %r1, 2;
	mov.u32 	%r10, sdata;
	add.s32 	%r5, %r10, %r9;
	@%p1 bra 	$L__BB2_2;
	mul.wide.s32 	%rd3, %r4, 4;
	add.s64 	%rd4, %rd1, %rd3;
	ld.global.f32 	%f2, [%rd4];
	st.shared.f32 	[%r5], %f2;
	bra.uni 	$L__BB2_3;
$L__BB2_2:
	mov.b32 	%r11, 0;
	st.shared.u32 	[%r5], %r11;
$L__BB2_3:
	bar.sync 	0;
	setp.lt.u32 	%p2, %r14, 2;
	@%p2 bra 	$L__BB2_8;
$L__BB2_4:
	mov.u32 	%r6, %r14;
	shr.u32 	%r14, %r6, 1;
	setp.ge.u32 	%p3, %r1, %r14;
	@%p3 bra 	$L__BB2_7;
	ld.shared.f32 	%f3, [%r5];
	shl.b32 	%r12, %r14, 2;
	add.s32 	%r13, %r5, %r12;
	ld.shared.f32 	%f1, [%r13];
	setp.geu.f32 	%p4, %f3, %f1;
	@%p4 bra 	$L__BB2_7;
	st.shared.f32 	[%r5], %f1;
$L__BB2_7:
	bar.sync 	0;
	setp.gt.u32 	%p5, %r6, 3;
	@%p5 bra 	$L__BB2_4;
$L__BB2_8:
	setp.ne.s32 	%p6, %r1, 0;
	@%p6 bra 	$L__BB2_10;
	ld.shared.f32 	%f4, [sdata];
	mul.wide.u32 	%rd5, %r3, 4;
	add.s64 	%rd6, %rd1, %rd5;
	st.global.f32 	[%rd6], %f4;
$L__BB2_10:
	ret;

}
	// .globl	_Z16normalizeComplexP6float2ffi
.visible .entry _Z16normalizeComplexP6float2ffi(
	.param .u64 .ptr .align 1 _Z16normalizeComplexP6float2ffi_param_0,
	.param .f32 _Z16normalizeComplexP6float2ffi_param_1,
	.param .f32 _Z16normalizeComplexP6float2ffi_param_2,
	.param .u32 _Z16normalizeComplexP6float2ffi_param_3
)
{
	.reg .pred 	%p<2>;
	.reg .b32 	%r<6>;
	.reg .b32 	%f<9>;
	.reg .b64 	%rd<5>;

	ld.param.u64 	%rd1, [_Z16normalizeComplexP6float2ffi_param_0];
	ld.param.f32 	%f1, [_Z16normalizeComplexP6float2ffi_param_1];
	ld.param.f32 	%f2, [_Z16normalizeComplexP6float2ffi_param_2];
	ld.param.u32 	%r2, [_Z16normalizeComplexP6float2ffi_param_3];
	mov.u32 	%r3, %ntid.x;
	mov.u32 	%r4, %ctaid.x;
	mov.u32 	%r5, %tid.x;
	mad.lo.s32 	%r1, %r3, %r4, %r5;
	setp.ge.s32 	%p1, %r1, %r2;
	@%p1 bra 	$L__BB3_2;
	cvta.to.global.u64 	%rd2, %rd1;
	mul.wide.s32 	%rd3, %r1, 8;
	add.s64 	%rd4, %rd2, %rd3;
	ld.global.v2.f32 	{%f3, %f4}, [%rd4];
	div.rn.f32 	%f5, %f3, %f1;
	mul.f32 	%f6, %f2, %f5;
	div.rn.f32 	%f7, %f4, %f1;
	mul.f32 	%f8, %f2, %f7;
	st.global.v2.f32 	[%rd4], {%f6, %f8};
$L__BB3_2:
	ret;

}
	// .globl	_Z15replicateSignalPK6float2PS_i
.visible .entry _Z15replicateSignalPK6float2PS_i(
	.param .u64 .ptr .align 1 _Z15replicateSignalPK6float2PS_i_param_0,
	.param .u64 .ptr .align 1 _Z15replicateSignalPK6float2PS_i_param_1,
	.param .u32 _Z15replicateSignalPK6float2PS_i_param_2
)
{
	.reg .pred 	%p<2>;
	.reg .b32 	%r<6>;
	.reg .b32 	%f<3>;
	.reg .b64 	%rd<10>;

	ld.param.u64 	%rd1, [_Z15replicateSignalPK6float2PS_i_param_0];
	ld.param.u64 	%rd2, [_Z15replicateSignalPK6float2PS_i_param_1];
	ld.param.u32 	%r2, [_Z15replicateSignalPK6float2PS_i_param_2];
	mov.u32 	%r3, %ntid.x;
	mov.u32 	%r4, %ctaid.x;
	mov.u32 	%r5, %tid.x;
	mad.lo.s32 	%r1, %r3, %r4, %r5;
	setp.ge.s32 	%p1, %r1, %r2;
	@%p1 bra 	$L__BB4_2;
	cvta.to.global.u64 	%rd3, %rd1;
	cvta.to.global.u64 	%rd4, %rd2;
	mul.wide.s32 	%rd5, %r1, 8;
	add.s64 	%rd6, %rd4, %rd5;
	add.s64 	%rd7, %rd3, %rd5;
	ld.global.v2.f32 	{%f1, %f2}, [%rd7];
	st.global.v2.f32 	[%rd6], {%f1, %f2};
	mul.wide.s32 	%rd8, %r2, 8;
	add.s64 	%rd9, %rd6, %rd8;
	st.global.v2.f32 	[%rd9], {%f1, %f2};
$L__BB4_2:
	ret;

}
	// .globl	_Z7zeroPadPK6float2PS_ii
.visible .entry _Z7zeroPadPK6float2PS_ii(
	.param .u64 .ptr .align 1 _Z7zeroPadPK6float2PS_ii_param_0,
	.param .u64 .ptr .align 1 _Z7zeroPadPK6float2PS_ii_param_1,
	.param .u32 _Z7zeroPadPK6float2PS_ii_param_2,
	.param .u32 _Z7zeroPadPK6float2PS_ii_param_3
)
{
	.reg .pred 	%p<3>;
	.reg .b32 	%r<7>;
	.reg .b32 	%f<4>;
	.reg .b64 	%rd<10>;

	ld.param.u64 	%rd2, [_Z7zeroPadPK6float2PS_ii_param_0];
	ld.param.u64 	%rd3, [_Z7zeroPadPK6float2PS_ii_param_1];
	ld.param.u32 	%r2, [_Z7zeroPadPK6float2PS_ii_param_2];
	ld.param.u32 	%r3, [_Z7zeroPadPK6float2PS_ii_param_3];
	cvta.to.global.u64 	%rd1, %rd3;
	mov.u32 	%r4, %ntid.x;
	mov.u32 	%r5, %ctaid.x;
	mov.u32 	%r6, %tid.x;
	mad.lo.s32 	%r1, %r4, %r5, %r6;
	setp.ge.s32 	%p1, %r1, %r3;
	@%p1 bra 	$L__BB5_4;
	setp.ge.s32 	%p2, %r1, %r2;
	@%p2 bra 	$L__BB5_3;
	mul.wide.s32 	%rd6, %r1, 8;
	add.s64 	%rd7, %rd1, %rd6;
	cvta.to.global.u64 	%rd8, %rd2;
	add.s64 	%rd9, %rd8, %rd6;
	ld.global.v2.f32 	{%f2, %f3}, [%rd9];
	st.global.v2.f32 	[%rd7], {%f2, %f3};
	bra.uni 	$L__BB5_4;
$L__BB5_3:
	mul.wide.s32 	%rd4, %r1, 8;
	add.s64 	%rd5, %rd1, %rd4;
	mov.f32 	%f1, 0f00000000;
	st.global.v2.f32 	[%rd5], {%f1, %f1};
$L__BB5_4:
	ret;

}
	// .globl	_Z18buildOverlapMatrixPK6float2PS_iiii
.visible .entry _Z18buildOverlapMatrixPK6float2PS_iiii(
	.param .u64 .ptr .align 1 _Z18buildOverlapMatrixPK6float2PS_iiii_param_0,
	.param .u64 .ptr .align 1 _Z18buildOverlapMatrixPK6float2PS_iiii_param_1,
	.param .u32 _Z18buildOverlapMatrixPK6float2PS_iiii_param_2,
	.param .u32 _Z18buildOverlapMatrixPK6float2PS_iiii_param_3,
	.param .u32 _Z18buildOverlapMatrixPK6float2PS_iiii_param_4,
	.param .u32 _Z18buildOverlapMatrixPK6float2PS_iiii_param_5
)
{
	.reg .pred 	%p<5>;
	.reg .b32 	%r<9>;
	.reg .b32 	%f<4>;
	.reg .b64 	%rd<11>;

	ld.param.u64 	%rd2, [_Z18buildOverlapMatrixPK6float2PS_iiii_param_0];
	ld.param.u64 	%rd3, [_Z18buildOverlapMatrixPK6float2PS_iiii_param_1];
	ld.param.u32 	%r5, [_Z18buildOverlapMatrixPK6float2PS_iiii_param_2];
	ld.param.u32 	%r6, [_Z18buildOverlapMatrixPK6float2PS_iiii_param_3];
	ld.param.u32 	%r8, [_Z18buildOverlapMatrixPK6float2PS_iiii_param_4];
	ld.param.u32 	%r7, [_Z18buildOverlapMatrixPK6float2PS_iiii_param_5];
	cvta.to.global.u64 	%rd1, %rd3;
	mov.u32 	%r1, %ctaid.x;
	mov.u32 	%r2, %tid.x;
	setp.ge.s32 	%p1, %r1, %r8;
	setp.ge.s32 	%p2, %r2, %r5;
	or.pred  	%p3, %p2, %p1;
	@%p3 bra 	$L__BB6_4;
	mad.lo.s32 	%r3, %r5, %r1, %r2;
	mad.lo.s32 	%r4, %r6, %r1, %r2;
	setp.ge.s32 	%p4, %r4, %r7;
	@%p4 bra 	$L__BB6_3;
	mul.wide.u32 	%rd6, %r3, 8;
	add.s64 	%rd7, %rd1, %rd6;
	cvta.to.global.u64 	%rd8, %rd2;
	mul.wide.s32 	%rd9, %r4, 8;
	add.s64 	%rd10, %rd8, %rd9;
	ld.global.nc.v2.f32 	{%f2, %f3}, [%rd10];
	st.global.v2.f32 	[%rd7], {%f2, %f3};
	bra.uni 	$L__BB6_4;
$L__BB6_3:
	mul.wide.u32 	%rd4, %r3, 8;
	add.s64 	%rd5, %rd1, %rd4;
	mov.f32 	%f1, 0f00000000;
	st.global.v2.f32 	[%rd5], {%f1, %f1};
$L__BB6_4:
	ret;

}
	// .globl	_Z15windowingKernelP6float2PKfii
.visible .entry _Z15windowingKernelP6float2PKfii(
	.param .u64 .ptr .align 1 _Z15windowingKernelP6float2PKfii_param_0,
	.param .u64 .ptr .align 1 _Z15windowingKernelP6float2PKfii_param_1,
	.param .u32 _Z15windowingKernelP6float2PKfii_param_2,
	.param .u32 _Z15windowingKernelP6float2PKfii_param_3
)
{
	.reg .pred 	%p<4>;
	.reg .b32 	%r<12>;
	.reg .b32 	%f<6>;
	.reg .b64 	%rd<9>;

	ld.param.u64 	%rd1, [_Z15windowingKernelP6float2PKfii_param_0];
	ld.param.u64 	%rd2, [_Z15windowingKernelP6float2PKfii_param_1];
	ld.param.u32 	%r3, [_Z15windowingKernelP6float2PKfii_param_2];
	ld.param.u32 	%r4, [_Z15windowingKernelP6float2PKfii_param_3];
	mov.u32 	%r5, %ctaid.x;
	mov.u32 	%r6, %ntid.x;
	mov.u32 	%r7, %tid.x;
	mad.lo.s32 	%r1, %r5, %r6, %r7;
	mov.u32 	%r8, %ctaid.y;
	mov.u32 	%r9, %ntid.y;
	mov.u32 	%r10, %tid.y;
	mad.lo.s32 	%r2, %r8, %r9, %r10;
	setp.ge.s32 	%p1, %r2, %r3;
	setp.ge.s32 	%p2, %r1, %r4;
	or.pred  	%p3, %p1, %p2;
	@%p3 bra 	$L__BB7_2;
	cvta.to.global.u64 	%rd3, %rd2;
	cvta.to.global.u64 	%rd4, %rd1;
	mad.lo.s32 	%r11, %r3, %r1, %r2;
	mul.wide.u32 	%rd5, %r2, 4;
	add.s64 	%rd6, %rd3, %rd5;
	ld.global.f32 	%f1, [%rd6];
	mul.wide.s32 	%rd7, %r11, 8;
	add.s64 	%rd8, %rd4, %rd7;
	ld.global.v2.f32 	{%f2, %f3}, [%rd8];
	mul.f32 	%f4, %f1, %f2;
	mul.f32 	%f5, %f1, %f3;
	st.global.v2.f32 	[%rd8], {%f4, %f5};
$L__BB7_2:
	ret;

}
	// .globl	_Z20fftShiftKernelSimpleP6float2S0_ii
.visible .entry _Z20fftShiftKernelSimpleP6float2S0_ii(
	.param .u64 .ptr .align 1 _Z20fftShiftKernelSimpleP6float2S0_ii_param_0,
	.param .u64 .ptr .align 1 _Z20fftShiftKernelSimpleP6float2S0_ii_param_1,
	.param .u32 _Z20fftShiftKernelSimpleP6float2S0_ii_param_2,
	.param .u32 _Z20fftShiftKernelSimpleP6float2S0_ii_param_3
)
{
	.reg .pred 	%p<2>;
	.reg .b32 	%r<16>;
	.reg .b32 	%f<3>;
	.reg .b64 	%rd<9>;

	ld.param.u64 	%rd1, [_Z20fftShiftKernelSimpleP6float2S0_ii_param_0];
	ld.param.u64 	%rd2, [_Z20fftShiftKernelSimpleP6float2S0_ii_param_1];
	ld.param.u32 	%r2, [_Z20fftShiftKernelSimpleP6float2S0_ii_param_2];
	ld.param.u32 	%r3, [_Z20fftShiftKernelSimpleP6float2S0_ii_param_3];
	mov.u32 	%r4, %ctaid.x;
	mov.u32 	%r5, %ntid.x;
	mov.u32 	%r6, %tid.x;
	mad.lo.s32 	%r1, %r4, %r5, %r6;
	mul.lo.s32 	%r7, %r3, %r2;
	setp.ge.s32 	%p1, %r1, %r7;
	@%p1 bra 	$L__BB8_2;
	cvta.to.global.u64 	%rd3, %rd1;
	cvta.to.global.u64 	%rd4, %rd2;
	rem.s32 	%r8, %r1, %r2;
	shr.u32 	%r9, %r2, 31;
	add.s32 	%r10, %r2, %r9;
	shr.s32 	%r11, %r10, 1;
	add.s32 	%r12, %r8, %r11;
	rem.s32 	%r13, %r12, %r2;
	sub.s32 	%r14, %r1, %r8;
	add.s32 	%r15, %r14, %r13;
	mul.wide.s32 	%rd5, %r15, 8;
	add.s64 	%rd6, %rd4, %rd5;
	mul.wide.s32 	%rd7, %r1, 8;
	add.s64 	%rd8, %rd3, %rd7;
	ld.global.v2.f32 	{%f1, %f2}, [%rd8];
	st.global.v2.f32 	[%rd6], {%f1, %f2};
$L__BB8_2:
	ret;

}
	// .globl	_Z17applyDCCoefKernelP6float2ii
.visible .entry _Z17applyDCCoefKernelP6float2ii(
	.param .u64 .ptr .align 1 _Z17applyDCCoefKernelP6float2ii_param_0,
	.param .u32 _Z17applyDCCoefKernelP6float2ii_param_1,
	.param .u32 _Z17applyDCCoefKernelP6float2ii_param_2
)
{
	.reg .pred 	%p<7>;
	.reg .b32 	%r<18>;
	.reg .b32 	%f<20>;
	.reg .b64 	%rd<17>;

	ld.param.u64 	%rd1, [_Z17applyDCCoefKernelP6float2ii_param_0];
	ld.param.u32 	%r5, [_Z17applyDCCoefKernelP6float2ii_param_1];
	ld.param.u32 	%r6, [_Z17applyDCCoefKernelP6float2ii_param_2];
	mov.u32 	%r7, %ctaid.x;
	mov.u32 	%r8, %ntid.x;
	mov.u32 	%r9, %tid.x;
	mad.lo.s32 	%r1, %r7, %r8, %r9;
	mov.u32 	%r10, %ctaid.y;
	mov.u32 	%r11, %ntid.y;
	mov.u32 	%r12, %tid.y;
	mad.lo.s32 	%r2, %r10, %r11, %r12;
	setp.ge.s32 	%p1, %r2, %r5;
	setp.ge.s32 	%p2, %r1, %r6;
	or.pred  	%p3, %p1, %p2;
	@%p3 bra 	$L__BB9_9;
	mad.lo.s32 	%r3, %r5, %r1, %r2;
	and.b32  	%r4, %r2, 3;
	shr.s32 	%r14, %r1, 31;
	shr.u32 	%r15, %r14, 30;
	add.s32 	%r16, %r1, %r15;
	and.b32  	%r17, %r16, -4;
	sub.s32 	%r13, %r1, %r17;
	setp.eq.s32 	%p4, %r13, 2;
	@%p4 bra 	$L__BB9_6;
	setp.eq.s32 	%p5, %r13, 1;
	@%p5 bra 	$L__BB9_5;
	setp.ne.s32 	%p6, %r13, 0;
	@%p6 bra 	$L__BB9_7;
	mul.wide.u32 	%rd8, %r4, 8;
	mov.u64 	%rd9, dc_coef1;
	add.s64 	%rd10, %rd9, %rd8;
	ld.const.v2.f32 	{%f19, %f18}, [%rd10];
	bra.uni 	$L__BB9_8;
$L__BB9_5:
	mul.wide.u32 	%rd5, %r4, 8;
	mov.u64 	%rd6, dc_coef2;
	add.s64 	%rd7, %rd6, %rd5;
	ld.const.v2.f32 	{%f19, %f18}, [%rd7];
	bra.uni 	$L__BB9_8;
$L__BB9_6:
	mul.wide.u32 	%rd2, %r4, 8;
	mov.u64 	%rd3, dc_coef3;
	add.s64 	%rd4, %rd3, %rd2;
	ld.const.v2.f32 	{%f19, %f18}, [%rd4];
	bra.uni 	$L__BB9_8;
$L__BB9_7:
	mul.wide.u32 	%rd11, %r4, 8;
	mov.u64 	%rd12, dc_coef4;
	add.s64 	%rd13, %rd12, %rd11;
	ld.const.v2.f32 	{%f19, %f18}, [%rd13];
$L__BB9_8:
	cvta.to.global.u64 	%rd14, %rd1;
	mul.wide.s32 	%rd15, %r3, 8;
	add.s64 	%rd16, %rd14, %rd15;
	ld.global.v2.f32 	{%f11, %f12}, [%rd16];
	mul.f32 	%f13, %f19, %f11;
	mul.f32 	%f14, %f18, %f12;
	sub.f32 	%f15, %f13, %f14;
	mul.f32 	%f16, %f19, %f12;
	fma.rn.f32 	%f17, %f18, %f11, %f16;
	st.global.v2.f32 	[%rd16], {%f15, %f17};
$L__BB9_9:
	ret;

}
	// .globl	_Z15transposeKernelPK6float2PS_ii
.visible .entry _Z15transposeKernelPK6float2PS_ii(
	.param .u64 .ptr .align 1 _Z15transposeKernelPK6float2PS_ii_param_0,
	.param .u64 .ptr .align 1 _Z15transposeKernelPK6float2PS_ii_param_1,
	.param .u32 _Z15transposeKernelPK6float2PS_ii_param_2,
	.param .u32 _Z15transposeKernelPK6float2PS_ii_param_3
)
{
	.reg .pred 	%p<4>;
	.reg .b32 	%r<15>;
	.reg .b32 	%f<3>;
	.reg .b64 	%rd<9>;

	ld.param.u64 	%rd1, [_Z15transposeKernelPK6float2PS_ii_param_0];
	ld.param.u64 	%rd2, [_Z15transposeKernelPK6float2PS_ii_param_1];
	ld.param.u32 	%r5, [_Z15transposeKernelPK6float2PS_ii_param_2];
	ld.param.u32 	%r4, [_Z15transposeKernelPK6float2PS_ii_param_3];
	mov.u32 	%r6, %ctaid.x;
	mov.u32 	%r7, %ntid.x;
	mov.u32 	%r8, %tid.x;
	mad.lo.s32 	%r1, %r6, %r7, %r8;
	mov.u32 	%r9, %ctaid.y;
	mov.u32 	%r10, %ntid.y;
	mov.u32 	%r11, %tid.y;
	mad.lo.s32 	%r12, %r9, %r10, %r11;
	setp.ge.s32 	%p1, %r1, %r4;
	setp.ge.s32 	%p2, %r12, %r5;
	or.pred  	%p3, %p1, %p2;
	@%p3 bra 	$L__BB10_2;
	cvta.to.global.u64 	%rd3, %rd1;
	cvta.to.global.u64 	%rd4, %rd2;
	mad.lo.s32 	%r13, %r5, %r1, %r12;
	mad.lo.s32 	%r14, %r4, %r12, %r1;
	mul.wide.s32 	%rd5, %r14, 8;
	add.s64 	%rd6, %rd4, %rd5;
	mul.wide.s32 	%rd7, %r13, 8;
	add.s64 	%rd8, %rd3, %rd7;
	ld.global.v2.f32 	{%f1, %f2}, [%rd8];
	st.global.v2.f32 	[%rd6], {%f1, %f2};
$L__BB10_2:
	ret;

}
	// .globl	_Z11cmMulKernelPK6float2PS_
.visible .entry _Z11cmMulKernelPK6float2PS_(
	.param .u64 .ptr .align 1 _Z11cmMulKernelPK6float2PS__param_0,
	.param .u64 .ptr .align 1 _Z11cmMulKernelPK6float2PS__param_1
)
{
	.reg .b32 	%r<10>;
	.reg .b32 	%f<10>;
	.reg .b64 	%rd<11>;

	ld.param.u64 	%rd1, [_Z11cmMulKernelPK6float2PS__param_0];
	ld.param.u64 	%rd2, [_Z11cmMulKernelPK6float2PS__param_1];
	cvta.to.global.u64 	%rd3, %rd2;
	cvta.to.global.u64 	%rd4, %rd1;
	mov.u32 	%r1, %tid.x;
	mov.u32 	%r2, %ctaid.x;
	mov.u32 	%r3, %ctaid.y;
	shl.b32 	%r4, %r3, 13;
	shl.b32 	%r5, %r2, 5;
	add.s32 	%r6, %r5, %r1;
	add.s32 	%r7, %r6, %r4;
	shl.b32 	%r8, %r3, 5;
	add.s32 	%r9, %r8, %r1;
	mul.wide.u32 	%rd5, %r9, 8;
	add.s64 	%rd6, %rd4, %rd5;
	ld.global.v2.f32 	{%f1, %f2}, [%rd6];
	mul.wide.u32 	%rd7, %r6, 8;
	add.s64 	%rd8, %rd4, %rd7;
	ld.global.v2.f32 	{%f3, %f4}, [%rd8];
	mul.f32 	%f5, %f2, %f4;
	fma.rn.f32 	%f6, %f1, %f3, %f5;
	mul.f32 	%f7, %f1, %f4;
	mul.f32 	%f8, %f2, %f3;
	sub.f32 	%f9, %f7, %f8;
	mul.wide.s32 	%rd9, %r7, 8;
	add.s64 	%rd10, %rd3, %rd9;
	st.global.v2.f32 	[%rd10], {%f6, %f9};
	ret;

}
	// .globl	_Z22computeAbsSquareKernelPK6float2Pfi
.visible .entry _Z22computeAbsSquareKernelPK6float2Pfi(
	.param .u64 .ptr .align 1 _Z22computeAbsSquareKernelPK6float2Pfi_param_0,
	.param .u64 .ptr .align 1 _Z22computeAbsSquareKernelPK6float2Pfi_param_1,
	.param .u32 _Z22computeAbsSquareKernelPK6float2Pfi_param_2
)
{
	.reg .pred 	%p<2>;
	.reg .b32 	%r<6>;
	.reg .b32 	%f<5>;
	.reg .b64 	%rd<9>;

	ld.param.u64 	%rd1, [_Z22computeAbsSquareKernelPK6float2Pfi_param_0];
	ld.param.u64 	%rd2, [_Z22computeAbsSquareKernelPK6float2Pfi_param_1];
	ld.param.u32 	%r2, [_Z22computeAbsSquareKernelPK6float2Pfi_param_2];
	mov.u32 	%r3, %ntid.x;
	mov.u32 	%r4, %ctaid.x;
	mov.u32 	%r5, %tid.x;
	mad.lo.s32 	%r1, %r3, %r4, %r5;
	setp.ge.s32 	%p1, %r1, %r2;
	@%p1 bra 	$L__BB12_2;
	cvta.to.global.u64 	%rd3, %rd1;
	cvta.to.global.u64 	%rd4, %rd2;
	mul.wide.s32 	%rd5, %r1, 8;
	add.s64 	%rd6, %rd3, %rd5;
	ld.global.v2.f32 	{%f1, %f2}, [%rd6];
	mul.f32 	%f3, %f2, %f2;
	fma.rn.f32 	%f4, %f1, %f1, %f3;
	mul.wide.s32 	%rd7, %r1, 4;
	add.s64 	%rd8, %rd4, %rd7;
	st.global.f32 	[%rd8], %f4;
$L__BB12_2:
	ret;

}


// ===== COMPILED SASS (sm_100) =====

	.target	sm_100

	.elftype	@"ET_EXEC"


//--------------------- .note.nv.tkinfo           --------------------------
	.section	.note.nv.tkinfo,"",@"SHT_NOTE"
	.sectionflags	@"SHF_NOTE_NV_TKINFO"
	.tkinfo
        /*0018*/ 	.word	0x00000002
        /*0030*/ 	.string	""
        /*0030*/ 	.string	"ptxas"
        /*0030*/ 	.string	"Cuda compilation tools, release 13.0, V13.0.88"
        /*0030*/ 	.string	"Build cuda_13.0.r13.0/compiler.36424714_0"
        /*0030*/ 	.string	"-arch sm_100 -m 64 "



//--------------------- .note.nv.cuinfo           --------------------------
	.section	.note.nv.cuinfo,"",@"SHT_NOTE"
	.sectionflags	@"SHF_NOTE_NV_CUINFO"
        /*0018*/ 	.short	0x0002
        /*001a*/ 	.short	0x0064
        /*001c*/ 	.short	0x0082
	.zero		2


//--------------------- .nv.info                  --------------------------
	.section	.nv.info,"",@"SHT_CUDA_INFO"
	.align	4


	//----- nvinfo : EIATTR_REGCOUNT
	.align		4
        /*0000*/ 	.byte	0x04, 0x2f
        /*0002*/ 	.short	(.L_5 - .L_4)
	.align		4
.L_4:
        /*0004*/ 	.word	index@(_Z25genComplexInMinusOneToOnePKfP6float2i)
        /*0008*/ 	.word	0x0000000b


	//----- nvinfo : EIATTR_FRAME_SIZE
	.align		4
.L_5:
        /*000c*/ 	.byte	0x04, 0x11
        /*000e*/ 	.short	(.L_7 - .L_6)
	.align		4
.L_6:
        /*0010*/ 	.word	index@(_Z25genComplexInMinusOneToOnePKfP6float2i)
        /*0014*/ 	.word	0x00000000


	//----- nvinfo : EIATTR_REGCOUNT
	.align		4
.L_7:
        /*0018*/ 	.byte	0x04, 0x2f
        /*001a*/ 	.short	(.L_9 - .L_8)
	.align		4
.L_8:
        /*001c*/ 	.word	index@(_Z17computeMagSquaredPK6float2Pfi)
        /*0020*/ 	.word	0x0000000c


	//----- nvinfo : EIATTR_FRAME_SIZE
	.align		4
.L_9:
        /*0024*/ 	.byte	0x04, 0x11
        /*0026*/ 	.short	(.L_11 - .L_10)
	.align		4
.L_10:
        /*0028*/ 	.word	index@(_Z17computeMagSquaredPK6float2Pfi)
        /*002c*/ 	.word	0x00000000


	//----- nvinfo : EIATTR_REGCOUNT
	.align		4
.L_11:
        /*0030*/ 	.byte	0x04, 0x2f
        /*0032*/ 	.short	(.L_13 - .L_12)
	.align		4
.L_12:
        /*0034*/ 	.word	index@(_Z9reduceMaxPfi)
        /*0038*/ 	.word	0x0000000a


	//----- nvinfo : EIATTR_FRAME_SIZE
	.align		4
.L_13:
        /*003c*/ 	.byte	0x04, 0x11
        /*003e*/ 	.short	(.L_15 - .L_14)
	.align		4
.L_14:
        /*0040*/ 	.word	index@(_Z9reduceMaxPfi)
        /*0044*/ 	.word	0x00000000


	//----- nvinfo : EIATTR_REGCOUNT
	.align		4
.L_15:
        /*0048*/ 	.byte	0x04, 0x2f
        /*004a*/ 	.short	(.L_17 - .L_16)
	.align		4
.L_16:
        /*004c*/ 	.word	index@(_Z16normalizeComplexP6float2ffi)
        /*0050*/ 	.word	0x00000013


	//----- nvinfo : EIATTR_FRAME_SIZE
	.align		4
.L_17:
        /*0054*/ 	.byte	0x04, 0x11
        /*0056*/ 	.short	(.L_19 - .L_18)
	.align		4
.L_18:
        /*0058*/ 	.word	index@($__internal_0_$__cuda_sm3x_div_rn_noftz_f32_slowpath)
        /*005c*/ 	.word	0x00000000


	//----- nvinfo : EIATTR_FRAME_SIZE
	.align		4
.L_19:
        /*0060*/ 	.byte	0x04, 0x11
        /*0062*/ 	.short	(.L_21 - .L_20)
	.align		4
.L_20:
        /*0064*/ 	.word	index@(_Z16normalizeComplexP6float2ffi)
        /*0068*/ 	.word	0x00000000


	//----- nvinfo : EIATTR_REGCOUNT
	.align		4
.L_21:
        /*006c*/ 	.byte	0x04, 0x2f
        /*006e*/ 	.short	(.L_23 - .L_22)
	.align		4
.L_22:
        /*0070*/ 	.word	index@(_Z15replicateSignalPK6float2PS_i)
        /*0074*/ 	.word	0x0000000a


	//----- nvinfo : EIATTR_FRAME_SIZE
	.align		4
.L_23:
        /*0078*/ 	.byte	0x04, 0x11
        /*007a*/ 	.short	(.L_25 - .L_24)
	.align		4
.L_24:
        /*007c*/ 	.word	index@(_Z15replicateSignalPK6float2PS_i)
        /*0080*/ 	.word	0x00000000


	//----- nvinfo : EIATTR_REGCOUNT
	.align		4
.L_25:
        /*0084*/ 	.byte	0x04, 0x2f
        /*0086*/ 	.short	(.L_27 - .L_26)
	.align		4
.L_26:
        /*0088*/ 	.word	index@(_Z7zeroPadPK6float2PS_ii)
        /*008c*/ 	.word	0x0000000a


	//----- nvinfo : EIATTR_FRAME_SIZE
	.align		4
.L_27:
        /*0090*/ 	.byte	0x04, 0x11
        /*0092*/ 	.short	(.L_29 - .L_28)
	.align		4
.L_28:
        /*0094*/ 	.word	index@(_Z7zeroPadPK6float2PS_ii)
        /*0098*/ 	.word	0x00000000


	//----- nvinfo : EIATTR_REGCOUNT
	.align		4
.L_29:
        /*009c*/ 	.byte	0x04, 0x2f
        /*009e*/ 	.short	(.L_31 - .L_30)
	.align		4
.L_30:
        /*00a0*/ 	.word	index@(_Z18buildOverlapMatrixPK6float2PS_iiii)
        /*00a4*/ 	.word	0x0000000a


	//----- nvinfo : EIATTR_FRAME_SIZE
	.align		4
.L_31:
        /*00a8*/ 	.byte	0x04, 0x11
        /*00aa*/ 	.short	(.L_33 - .L_32)
	.align		4
.L_32:
        /*00ac*/ 	.word	index@(_Z18buildOverlapMatrixPK6float2PS_iiii)
        /*00b0*/ 	.word	0x00000000


	//----- nvinfo : EIATTR_REGCOUNT
	.align		4
.L_33:
        /*00b4*/ 	.byte	0x04, 0x2f
        /*00b6*/ 	.short	(.L_35 - .L_34)
	.align		4
.L_34:
        /*00b8*/ 	.word	index@(_Z15windowingKernelP6float2PKfii)
        /*00bc*/ 	.word	0x0000000c


	//----- nvinfo : EIATTR_FRAME_SIZE
	.align		4
.L_35:
        /*00c0*/ 	.byte	0x04, 0x11
        /*00c2*/ 	.short	(.L_37 - .L_36)
	.align		4
.L_36:
        /*00c4*/ 	.word	index@(_Z15windowingKernelP6float2PKfii)
        /*00c8*/ 	.word	0x00000000


	//----- nvinfo : EIATTR_REGCOUNT
	.align		4
.L_37:
        /*00cc*/ 	.byte	0x04, 0x2f
        /*00ce*/ 	.short	(.L_39 - .L_38)
	.align		4
.L_38:
        /*00d0*/ 	.word	index@(_Z20fftShiftKernelSimpleP6float2S0_ii)
        /*00d4*/ 	.word	0x0000000e


	//----- nvinfo : EIATTR_FRAME_SIZE
	.align		4
.L_39:
        /*00d8*/ 	.byte	0x04, 0x11
        /*00da*/ 	.short	(.L_41 - .L_40)
	.align		4
.L_40:
        /*00dc*/ 	.word	index@(_Z20fftShiftKernelSimpleP6float2S0_ii)
        /*00e0*/ 	.word	0x00000000


	//----- nvinfo : EIATTR_REGCOUNT
	.align		4
.L_41:
        /*00e4*/ 	.byte	0x04, 0x2f
        /*00e6*/ 	.short	(.L_43 - .L_42)
	.align		4
.L_42:
        /*00e8*/ 	.word	index@(_Z17applyDCCoefKernelP6float2ii)
        /*00ec*/ 	.word	0x0000000c


	//----- nvinfo : EIATTR_FRAME_SIZE
	.align		4
.L_43:
        /*00f0*/ 	.byte	0x04, 0x11
        /*00f2*/ 	.short	(.L_45 - .L_44)
	.align		4
.L_44:
        /*00f4*/ 	.word	index@(_Z17applyDCCoefKernelP6float2ii)
        /*00f8*/ 	.word	0x00000000


	//----- nvinfo : EIATTR_REGCOUNT
	.align		4
.L_45:
        /*00fc*/ 	.byte	0x04, 0x2f
        /*00fe*/ 	.short	(.L_47 - .L_46)
	.align		4
.L_46:
        /*0100*/ 	.word	index@(_Z15transposeKernelPK6float2PS_ii)
        /*0104*/ 	.word	0x0000000a


	//----- nvinfo : EIATTR_FRAME_SIZE
	.align		4
.L_47:
        /*0108*/ 	.byte	0x04, 0x11
        /*010a*/ 	.short	(.L_49 - .L_48)
	.align		4
.L_48:
        /*010c*/ 	.word	index@(_Z15transposeKernelPK6float2PS_ii)
        /*0110*/ 	.word	0x00000000


	//----- nvinfo : EIATTR_REGCOUNT
	.align		4
.L_49:
        /*0114*/ 	.byte	0x04, 0x2f
        /*0116*/ 	.short	(.L_51 - .L_50)
	.align		4
.L_50:
        /*0118*/ 	.word	index@(_Z11cmMulKernelPK6float2PS_)
        /*011c*/ 	.word	0x0000000e


	//----- nvinfo : EIATTR_FRAME_SIZE
	.align		4
.L_51:
        /*0120*/ 	.byte	0x04, 0x11
        /*0122*/ 	.short	(.L_53 - .L_52)
	.align		4
.L_52:
        /*0124*/ 	.word	index@(_Z11cmMulKernelPK6float2PS_)
        /*0128*/ 	.word	0x00000000


	//----- nvinfo : EIATTR_REGCOUNT
	.align		4
.L_53:
        /*012c*/ 	.byte	0x04, 0x2f
        /*012e*/ 	.short	(.L_55 - .L_54)
	.align		4
.L_54:
        /*0130*/ 	.word	index@(_Z22computeAbsSquareKernelPK6float2Pfi)
        /*0134*/ 	.word	0x0000000c


	//----- nvinfo : EIATTR_FRAME_SIZE
	.align		4
.L_55:
        /*0138*/ 	.byte	0x04, 0x11
        /*013a*/ 	.short	(.L_57 - .L_56)
	.align		4
.L_56:
        /*013c*/ 	.word	index@(_Z22computeAbsSquareKernelPK6float2Pfi)
        /*0140*/ 	.word	0x00000000


	//----- nvinfo : EIATTR_MIN_STACK_SIZE
	.align		4
.L_57:
        /*0144*/ 	.byte	0x04, 0x12
        /*0146*/ 	.short	(.L_59 - .L_58)
	.align		4
.L_58:
        /*0148*/ 	.word	index@(_Z22computeAbsSquareKernelPK6float2Pfi)
        /*014c*/ 	.word	0x00000000


	//----- nvinfo : EIATTR_MIN_STACK_SIZE
	.align		4
.L_59:
        /*0150*/ 	.byte	0x04, 0x12
        /*0152*/ 	.short	(.L_61 - .L_60)
	.align		4
.L_60:
        /*0154*/ 	.word	index@(_Z11cmMulKernelPK6float2PS_)
        /*0158*/ 	.word	0x00000000


	//----- nvinfo : EIATTR_MIN_STACK_SIZE
	.align		4
.L_61:
        /*015c*/ 	.byte	0x04, 0x12
        /*015e*/ 	.short	(.L_63 - .L_62)
	.align		4
.L_62:
        /*0160*/ 	.word	index@(_Z15transposeKernelPK6float2PS_ii)
        /*0164*/ 	.word	0x00000000


	//----- nvinfo : EIATTR_MIN_STACK_SIZE
	.align		4
.L_63:
        /*0168*/ 	.byte	0x04, 0x12
        /*016a*/ 	.short	(.L_65 - .L_64)
	.align		4
.L_64:
        /*016c*/ 	.word	index@(_Z17applyDCCoefKernelP6float2ii)
        /*0170*/ 	.word	0x00000000


	//----- nvinfo : EIATTR_MIN_STACK_SIZE
	.align		4
.L_65:
        /*0174*/ 	.byte	0x04, 0x12
        /*0176*/ 	.short	(.L_67 - .L_66)
	.align		4
.L_66:
        /*0178*/ 	.word	index@(_Z20fftShiftKernelSimpleP6float2S0_ii)
        /*017c*/ 	.word	0x00000000


	//----- nvinfo : EIATTR_MIN_STACK_SIZE
	.align		4
.L_67:
        /*0180*/ 	.byte	0x04, 0x12
        /*0182*/ 	.short	(.L_69 - .L_68)
	.align		4
.L_68:
        /*0184*/ 	.word	index@(_Z15windowingKernelP6float2PKfii)
        /*0188*/ 	.word	0x00000000


	//----- nvinfo : EIATTR_MIN_STACK_SIZE
	.align		4
.L_69:
        /*018c*/ 	.byte	0x04, 0x12
        /*018e*/ 	.short	(.L_71 - .L_70)
	.align		4
.L_70:
        /*0190*/ 	.word	index@(_Z18buildOverlapMatrixPK6float2PS_iiii)
        /*0194*/ 	.word	0x00000000


	//----- nvinfo : EIATTR_MIN_STACK_SIZE
	.align		4
.L_71:
        /*0198*/ 	.byte	0x04, 0x12
        /*019a*/ 	.short	(.L_73 - .L_72)
	.align		4
.L_72:
        /*019c*/ 	.word	index@(_Z7zeroPadPK6float2PS_ii)
        /*01a0*/ 	.word	0x00000000


	//----- nvinfo : EIATTR_MIN_STACK_SIZE
	.align		4
.L_73:
        /*01a4*/ 	.byte	0x04, 0x12
        /*01a6*/ 	.short	(.L_75 - .L_74)
	.align		4
.L_74:
        /*01a8*/ 	.word	index@(_Z15replicateSignalPK6float2PS_i)
        /*01ac*/ 	.word	0x00000000


	//----- nvinfo : EIATTR_MIN_STACK_SIZE
	.align		4
.L_75:
        /*01b0*/ 	.byte	0x04, 0x12
        /*01b2*/ 	.short	(.L_77 - .L_76)
	.align		4
.L_76:
        /*01b4*/ 	.word	index@(_Z16normalizeComplexP6float2ffi)
        /*01b8*/ 	.word	0x00000000


	//----- nvinfo : EIATTR_MIN_STACK_SIZE
	.align		4
.L_77:
        /*01bc*/ 	.byte	0x04, 0x12
        /*01be*/ 	.short	(.L_79 - .L_78)
	.align		4
.L_78:
        /*01c0*/ 	.word	index@(_Z9reduceMaxPfi)
        /*01c4*/ 	.word	0x00000000


	//----- nvinfo : EIATTR_MIN_STACK_SIZE
	.align		4
.L_79:
        /*01c8*/ 	.byte	0x04, 0x12
        /*01ca*/ 	.short	(.L_81 - .L_80)
	.align		4
.L_80:
        /*01cc*/ 	.word	index@(_Z17computeMagSquaredPK6float2Pfi)
        /*01d0*/ 	.word	0x00000000


	//----- nvinfo : EIATTR_MIN_STACK_SIZE
	.align		4
.L_81:
        /*01d4*/ 	.byte	0x04, 0x12
        /*01d6*/ 	.short	(.L_83 - .L_82)
	.align		4
.L_82:
        /*01d8*/ 	.word	index@(_Z25genComplexInMinusOneToOnePKfP6float2i)
        /*01dc*/ 	.word	0x00000000
.L_83:


//--------------------- .nv.compat                --------------------------
	.section	.nv.compat,"",@"SHT_CUDA_COMPAT_INFO"
	.align	4
        /*0000*/ 	.byte	0x02, 0x09, 0x00, 0x00, 0x02, 0x02, 0x01, 0x00, 0x02, 0x05, 0x05, 0x00, 0x03, 0x07, 0x01, 0x01
        /*0010*/ 	.byte	0x02, 0x03, 0x00, 0x00, 0x02, 0x06, 0x01, 0x00, 0x04, 0x0b, 0x08, 0x00, 0x01, 0x00, 0x00, 0x00
        /*0020*/ 	.byte	0x00, 0x00, 0x00, 0x00


//--------------------- .nv.info._Z22computeAbsSquareKernelPK6float2Pfi --------------------------
	.section	.nv.info._Z22computeAbsSquareKernelPK6float2Pfi,"",@"SHT_CUDA_INFO"
	.sectionflags	@""
	.align	4


	//----- nvinfo : EIATTR_CUDA_API_VERSION
	.align		4
        /*0000*/ 	.byte	0x04, 0x37
        /*0002*/ 	.short	(.L_85 - .L_84)
.L_84:
        /*0004*/ 	.word	0x00000082


	//----- nvinfo : EIATTR_KPARAM_INFO
	.align		4
.L_85:
        /*0008*/ 	.byte	0x04, 0x17
        /*000a*/ 	.short	(.L_87 - .L_86)
.L_86:
        /*000c*/ 	.word	0x00000000
        /*0010*/ 	.short	0x0002
        /*0012*/ 	.short	0x0010
        /*0014*/ 	.byte	0x00, 0xf0, 0x11, 0x00


	//----- nvinfo : EIATTR_KPARAM_INFO
	.align		4
.L_87:
        /*0018*/ 	.byte	0x04, 0x17
        /*001a*/ 	.short	(.L_89 - .L_88)
.L_88:
        /*001c*/ 	.word	0x00000000
        /*0020*/ 	.short	0x0001
        /*0022*/ 	.short	0x0008
        /*0024*/ 	.byte	0x00, 0xf5, 0x21, 0x00


	//----- nvinfo : EIATTR_KPARAM_INFO
	.align		4
.L_89:
        /*0028*/ 	.byte	0x04, 0x17
        /*002a*/ 	.short	(.L_91 - .L_90)
.L_90:
        /*002c*/ 	.word	0x00000000
        /*0030*/ 	.short	0x0000
        /*0032*/ 	.short	0x0000
        /*0034*/ 	.byte	0x00, 0xf5, 0x21, 0x00


	//----- nvinfo : EIATTR_SPARSE_MMA_MASK
	.align		4
.L_91:
        /*0038*/ 	.byte	0x03, 0x50
        /*003a*/ 	.short	0x0000


	//----- nvinfo : EIATTR_MAXREG_COUNT
	.align		4
        /*003c*/ 	.byte	0x03, 0x1b
        /*003e*/ 	.short	0x00ff


	//----- nvinfo : EIATTR_MERCURY_ISA_VERSION
	.align		4
        /*0040*/ 	.byte	0x03, 0x5f
        /*0042*/ 	.short	0x0101


	//----- nvinfo : EIATTR_VRC_CTA_INIT_COUNT
	.align		4
        /*0044*/ 	.byte	0x02, 0x4a
	.zero		1
	.zero		1


	//----- nvinfo : EIATTR_EXIT_INSTR_OFFSETS
	.align		4
        /*0048*/ 	.byte	0x04, 0x1c
        /*004a*/ 	.short	(.L_93 - .L_92)


	//   ....[0]....
.L_92:
        /*004c*/ 	.word	0x00000070


	//   ....[1]....
        /*0050*/ 	.word	0x00000110


	//----- nvinfo : EIATTR_CBANK_PARAM_SIZE
	.align		4
.L_93:
        /*0054*/ 	.byte	0x03, 0x19
        /*0056*/ 	.short	0x0014


	//----- nvinfo : EIATTR_PARAM_CBANK
	.align		4
        /*0058*/ 	.byte	0x04, 0x0a
        /*005a*/ 	.short	(.L_95 - .L_94)
	.align		4
.L_94:
        /*005c*/ 	.word	index@(.nv.constant0._Z22computeAbsSquareKernelPK6float2Pfi)
        /*0060*/ 	.short	0x0380
        /*0062*/ 	.short	0x0014


	//----- nvinfo : EIATTR_SW_WAR
	.align		4
.L_95:
        /*0064*/ 	.byte	0x04, 0x36
        /*0066*/ 	.short	(.L_97 - .L_96)
.L_96:
        /*0068*/ 	.word	0x00000008
.L_97:


//--------------------- .nv.info._Z11cmMulKernelPK6float2PS_ --------------------------
	.section	.nv.info._Z11cmMulKernelPK6float2PS_,"",@"SHT_CUDA_INFO"
	.sectionflags	@""
	.align	4


	//----- nvinfo : EIATTR_CUDA_API_VERSION
	.align		4
        /*0000*/ 	.byte	0x04, 0x37
        /*0002*/ 	.short	(.L_99 - .L_98)
.L_98:
        /*0004*/ 	.word	0x00000082


	//----- nvinfo : EIATTR_KPARAM_INFO
	.align		4
.L_99:
        /*0008*/ 	.byte	0x04, 0x17
        /*000a*/ 	.short	(.L_101 - .L_100)
.L_100:
        /*000c*/ 	.word	0x00000000
        /*0010*/ 	.short	0x0001
        /*0012*/ 	.short	0x0008
        /*0014*/ 	.byte	0x00, 0xf5, 0x21, 0x00


	//----- nvinfo : EIATTR_KPARAM_INFO
	.align		4
.L_101:
        /*0018*/ 	.byte	0x04, 0x17
        /*001a*/ 	.short	(.L_103 - .L_102)
.L_102:
        /*001c*/ 	.word	0x00000000
        /*0020*/ 	.short	0x0000
        /*0022*/ 	.short	0x0000
        /*0024*/ 	.byte	0x00, 0xf5, 0x21, 0x00


	//----- nvinfo : EIATTR_SPARSE_MMA_MASK
	.align		4
.L_103:
        /*0028*/ 	.byte	0x03, 0x50
        /*002a*/ 	.short	0x0000


	//----- nvinfo : EIATTR_MAXREG_COUNT
	.align		4
        /*002c*/ 	.byte	0x03, 0x1b
        /*002e*/ 	.short	0x00ff


	//----- nvinfo : EIATTR_MERCURY_ISA_VERSION
	.align		4
        /*0030*/ 	.byte	0x03, 0x5f
        /*0032*/ 	.short	0x0101


	//----- nvinfo : EIATTR_VRC_CTA_INIT_COUNT
	.align		4
        /*0034*/ 	.byte	0x02, 0x4a
	.zero		1
	.zero		1


	//----- nvinfo : EIATTR_EXIT_INSTR_OFFSETS
	.align		4
        /*0038*/ 	.byte	0x04, 0x1c
        /*003a*/ 	.short	(.L_105 - .L_104)


	//   ....[0]....
.L_104:
        /*003c*/ 	.word	0x00000140


	//----- nvinfo : EIATTR_CBANK_PARAM_SIZE
	.align		4
.L_105:
        /*0040*/ 	.byte	0x03, 0x19
        /*0042*/ 	.short	0x0010


	//----- nvinfo : EIATTR_PARAM_CBANK
	.align		4
        /*0044*/ 	.byte	0x04, 0x0a
        /*0046*/ 	.short	(.L_107 - .L_106)
	.align		4
.L_106:
        /*0048*/ 	.word	index@(.nv.constant0._Z11cmMulKernelPK6float2PS_)
        /*004c*/ 	.short	0x0380
        /*004e*/ 	.short	0x0010


	//----- nvinfo : EIATTR_SW_WAR
	.align		4
.L_107:
        /*0050*/ 	.byte	0x04, 0x36
        /*0052*/ 	.short	(.L_109 - .L_108)
.L_108:
        /*0054*/ 	.word	0x00000008
.L_109:


//--------------------- .nv.info._Z15transposeKernelPK6float2PS_ii --------------------------
	.section	.nv.info._Z15transposeKernelPK6float2PS_ii,"",@"SHT_CUDA_INFO"
	.sectionflags	@""
	.align	4


	//----- nvinfo : EIATTR_CUDA_API_VERSION
	.align		4
        /*0000*/ 	.byte	0x04, 0x37
        /*0002*/ 	.short	(.L_111 - .L_110)
.L_110:
        /*0004*/ 	.word	0x00000082


	//----- nvinfo : EIATTR_KPARAM_INFO
	.align		4
.L_111:
        /*0008*/ 	.byte	0x04, 0x17
        /*000a*/ 	.short	(.L_113 - .L_112)
.L_112:
        /*000c*/ 	.word	0x00000000
        /*0010*/ 	.short	0x0003
        /*0012*/ 	.short	0x0014
        /*0014*/ 	.byte	0x00, 0xf0, 0x11, 0x00


	//----- nvinfo : EIATTR_KPARAM_INFO
	.align		4
.L_113:
        /*0018*/ 	.byte	0x04, 0x17
        /*001a*/ 	.short	(.L_115 - .L_114)
.L_114:
        /*001c*/ 	.word	0x00000000
        /*0020*/ 	.short	0x0002
        /*0022*/ 	.short	0x0010
        /*0024*/ 	.byte	0x00, 0xf0, 0x11, 0x00


	//----- nvinfo : EIATTR_KPARAM_INFO
	.align		4
.L_115:
        /*0028*/ 	.byte	0x04, 0x17
        /*002a*/ 	.short	(.L_117 - .L_116)
.L_116:
        /*002c*/ 	.word	0x00000000
        /*0030*/ 	.short	0x0001
        /*0032*/ 	.short	0x0008
        /*0034*/ 	.byte	0x00, 0xf5, 0x21, 0x00


	//----- nvinfo : EIATTR_KPARAM_INFO
	.align		4
.L_117:
        /*0038*/ 	.byte	0x04, 0x17
        /*003a*/ 	.short	(.L_119 - .L_118)
.L_118:
        /*003c*/ 	.word	0x00000000
        /*0040*/ 	.short	0x0000
        /*0042*/ 	.short	0x0000
        /*0044*/ 	.byte	0x00, 0xf5, 0x21, 0x00


	//----- nvinfo : EIATTR_SPARSE_MMA_MASK
	.align		4
.L_119:
        /*0048*/ 	.byte	0x03, 0x50
        /*004a*/ 	.short	0x0000


	//----- nvinfo : EIATTR_MAXREG_COUNT
	.align		4
        /*004c*/ 	.byte	0x03, 0x1b
        /*004e*/ 	.short	0x00ff


	//----- nvinfo : EIATTR_MERCURY_ISA_VERSION
	.align		4
        /*0050*/ 	.byte	0x03, 0x5f
        /*0052*/ 	.short	0x0101


	//----- nvinfo : EIATTR_VRC_CTA_INIT_COUNT
	.align		4
        /*0054*/ 	.byte	0x02, 0x4a
	.zero		1
	.zero		1


	//----- nvinfo : EIATTR_EXIT_INSTR_OFFSETS
	.align		4
        /*0058*/ 	.byte	0x04, 0x1c
        /*005a*/ 	.short	(.L_121 - .L_120)


	//   ....[0]....
.L_120:
        /*005c*/ 	.word	0x000000c0


	//   ....[1]....
        /*0060*/ 	.word	0x00000160


	//----- nvinfo : EIATTR_CBANK_PARAM_SIZE
	.align		4
.L_121:
        /*0064*/ 	.byte	0x03, 0x19
        /*0066*/ 	.short	0x0018


	//----- nvinfo : EIATTR_PARAM_CBANK
	.align		4
        /*0068*/ 	.byte	0x04, 0x0a
        /*006a*/ 	.short	(.L_123 - .L_122)
	.align		4
.L_122:
        /*006c*/ 	.word	index@(.nv.constant0._Z15transposeKernelPK6float2PS_ii)
        /*0070*/ 	.short	0x0380
        /*0072*/ 	.short	0x0018


	//----- nvinfo : EIATTR_SW_WAR
	.align		4
.L_123:
        /*0074*/ 	.byte	0x04, 0x36
        /*0076*/ 	.short	(.L_125 - .L_124)
.L_124:
        /*0078*/ 	.word	0x00000008
.L_125:


//--------------------- .nv.info._Z17applyDCCoefKernelP6float2ii --------------------------
	.section	.nv.info._Z17applyDCCoefKernelP6float2ii,"",@"SHT_CUDA_INFO"
	.sectionflags	@""
	.align	4


	//----- nvinfo : EIATTR_CUDA_API_VERSION
	.align		4
        /*0000*/ 	.byte	0x04, 0x37
        /*0002*/ 	.short	(.L_127 - .L_126)
.L_126:
        /*0004*/ 	.word	0x00000082


	//----- nvinfo : EIATTR_KPARAM_INFO
	.align		4
.L_127:
        /*0008*/ 	.byte	0x04, 0x17
        /*000a*/ 	.short	(.L_129 - .L_128)
.L_128:
        /*000c*/ 	.word	0x00000000
        /*0010*/ 	.short	0x0002
        /*0012*/ 	.short	0x000c
        /*0014*/ 	.byte	0x00, 0xf0, 0x11, 0x00


	//----- nvinfo : EIATTR_KPARAM_INFO
	.align		4
.L_129:
        /*0018*/ 	.byte	0x04, 0x17
        /*001a*/ 	.short	(.L_131 - .L_130)
.L_130:
        /*001c*/ 	.word	0x00000000
        /*0020*/ 	.short	0x0001
        /*0022*/ 	.short	0x0008
        /*0024*/ 	.byte	0x00, 0xf0, 0x11, 0x00


	//----- nvinfo : EIATTR_KPARAM_INFO
	.align		4
.L_131:
        /*0028*/ 	.byte	0x04, 0x17
        /*002a*/ 	.short	(.L_133 - .L_132)
.L_132:
        /*002c*/ 	.word	0x00000000
        /*0030*/ 	.short	0x0000
        /*0032*/ 	.short	0x0000
        /*0034*/ 	.byte	0x00, 0xf5, 0x21, 0x00


	//----- nvinfo : EIATTR_SPARSE_MMA_MASK
	.align		4
.L_133:
        /*0038*/ 	.byte	0x03, 0x50
        /*003a*/ 	.short	0x0000


	//----- nvinfo : EIATTR_MAXREG_COUNT
	.align		4
        /*003c*/ 	.byte	0x03, 0x1b
        /*003e*/ 	.short	0x00ff


	//----- nvinfo : EIATTR_MERCURY_ISA_VERSION
	.align		4
        /*0040*/ 	.byte	0x03, 0x5f
        /*0042*/ 	.short	0x0101


	//----- nvinfo : EIATTR_VRC_CTA_INIT_COUNT
	.align		4
        /*0044*/ 	.byte	0x02, 0x4a
	.zero		1
	.zero		1


	//----- nvinfo : EIATTR_EXIT_INSTR_OFFSETS
	.align		4
        /*0048*/ 	.byte	0x04, 0x1c
        /*004a*/ 	.short	(.L_135 - .L_134)


	//   ....[0]....
.L_134:
        /*004c*/ 	.word	0x000000c0


	//   ....[1]....
        /*0050*/ 	.word	0x00000300


	//----- nvinfo : EIATTR_CRS_STACK_SIZE
	.align		4
.L_135:
        /*0054*/ 	.byte	0x04, 0x1e
        /*0056*/ 	.short	(.L_137 - .L_136)
.L_136:
        /*0058*/ 	.word	0x00000000


	//----- nvinfo : EIATTR_CBANK_PARAM_SIZE
	.align		4
.L_137:
        /*005c*/ 	.byte	0x03, 0x19
        /*005e*/ 	.short	0x0010


	//----- nvinfo : EIATTR_PARAM_CBANK
	.align		4
        /*0060*/ 	.byte	0x04, 0x0a
        /*0062*/ 	.short	(.L_139 - .L_138)
	.align		4
.L_138:
        /*0064*/ 	.word	index@(.nv.constant0._Z17applyDCCoefKernelP6float2ii)
        /*0068*/ 	.short	0x0380
        /*006a*/ 	.short	0x0010


	//----- nvinfo : EIATTR_SW_WAR
	.align		4
.L_139:
        /*006c*/ 	.byte	0x04, 0x36
        /*006e*/ 	.short	(.L_141 - .L_140)
.L_140:
        /*0070*/ 	.word	0x00000008
.L_141:


//--------------------- .nv.info._Z20fftShiftKernelSimpleP6float2S0_ii --------------------------
	.section	.nv.info._Z20fftShiftKernelSimpleP6float2S0_ii,"",@"SHT_CUDA_INFO"
	.sectionflags	@""
	.align	4


	//----- nvinfo : EIATTR_CUDA_API_VERSION
	.align		4
        /*0000*/ 	.byte	0x04, 0x37
        /*0002*/ 	.short	(.L_143 - .L_142)
.L_142:
        /*0004*/ 	.word	0x00000082


	//----- nvinfo : EIATTR_KPARAM_INFO
	.align		4
.L_143:
        /*0008*/ 	.byte	0x04, 0x17
        /*000a*/ 	.short	(.L_145 - .L_144)
.L_144:
        /*000c*/ 	.word	0x00000000
        /*0010*/ 	.short	0x0003
        /*0012*/ 	.short	0x0014
        /*0014*/ 	.byte	0x00, 0xf0, 0x11, 0x00


	//----- nvinfo : EIATTR_KPARAM_INFO
	.align		4
.L_145:
        /*0018*/ 	.byte	0x04, 0x17
        /*001a*/ 	.short	(.L_147 - .L_146)
.L_146:
        /*001c*/ 	.word	0x00000000
        /*0020*/ 	.short	0x0002
        /*0022*/ 	.short	0x0010
        /*0024*/ 	.byte	0x00, 0xf0, 0x11, 0x00


	//----- nvinfo : EIATTR_KPARAM_INFO
	.align		4
.L_147:
        /*0028*/ 	.byte	0x04, 0x17
        /*002a*/ 	.short	(.L_149 - .L_148)
.L_148:
        /*002c*/ 	.word	0x00000000
        /*0030*/ 	.short	0x0001
        /*0032*/ 	.short	0x0008
        /*0034*/ 	.byte	0x00, 0xf5, 0x21, 0x00


	//----- nvinfo : EIATTR_KPARAM_INFO
	.align		4
.L_149:
        /*0038*/ 	.byte	0x04, 0x17
        /*003a*/ 	.short	(.L_151 - .L_150)
.L_150:
        /*003c*/ 	.word	0x00000000
        /*0040*/ 	.short	0x0000
        /*0042*/ 	.short	0x0000
        /*0044*/ 	.byte	0x00, 0xf5, 0x21, 0x00


	//----- nvinfo : EIATTR_SPARSE_MMA_MASK
	.align		4
.L_151:
        /*0048*/ 	.byte	0x03, 0x50
        /*004a*/ 	.short	0x0000


	//----- nvinfo : EIATTR_MAXREG_COUNT
	.align		4
        /*004c*/ 	.byte	0x03, 0x1b
        /*004e*/ 	.short	0x00ff


	//----- nvinfo : EIATTR_MERCURY_ISA_VERSION
	.align		4
        /*0050*/ 	.byte	0x03, 0x5f
        /*0052*/ 	.short	0x0101


	//----- nvinfo : EIATTR_VRC_CTA_INIT_COUNT
	.align		4
        /*0054*/ 	.byte	0x02, 0x4a
	.zero		1
	.zero		1


	//----- nvinfo : EIATTR_EXIT_INSTR_OFFSETS
	.align		4
        /*0058*/ 	.byte	0x04, 0x1c
        /*005a*/ 	.short	(.L_153 - .L_152)


	//   ....[0]....
.L_152:
        /*005c*/ 	.word	0x00000080


	//   ....[1]....
        /*0060*/ 	.word	0x00000340


	//----- nvinfo : EIATTR_CBANK_PARAM_SIZE
	.align		4
.L_153:
        /*0064*/ 	.byte	0x03, 0x19
        /*0066*/ 	.short	0x0018


	//----- nvinfo : EIATTR_PARAM_CBANK
	.align		4
        /*0068*/ 	.byte	0x04, 0x0a
        /*006a*/ 	.short	(.L_155 - .L_154)
	.align		4
.L_154:
        /*006c*/ 	.word	index@(.nv.constant0._Z20fftShiftKernelSimpleP6float2S0_ii)
        /*0070*/ 	.short	0x0380
        /*0072*/ 	.short	0x0018


	//----- nvinfo : EIATTR_SW_WAR
	.align		4
.L_155:
        /*0074*/ 	.byte	0x04, 0x36
        /*0076*/ 	.short	(.L_157 - .L_156)
.L_156:
        /*0078*/ 	.word	0x00000008
.L_157:


//--------------------- .nv.info._Z15windowingKernelP6float2PKfii --------------------------
	.section	.nv.info._Z15windowingKernelP6float2PKfii,"",@"SHT_CUDA_INFO"
	.sectionflags	@""
	.align	4


	//----- nvinfo : EIATTR_CUDA_API_VERSION
	.align		4
        /*0000*/ 	.byte	0x04, 0x37
        /*0002*/ 	.short	(.L_159 - .L_158)
.L_158:
        /*0004*/ 	.word	0x00000082


	//----- nvinfo : EIATTR_KPARAM_INFO
	.align		4
.L_159:
        /*0008*/ 	.byte	0x04, 0x17
        /*000a*/ 	.short	(.L_161 - .L_160)
.L_160:
        /*000c*/ 	.word	0x00000000
        /*0010*/ 	.short	0x0003
        /*0012*/ 	.short	0x0014
        /*0014*/ 	.byte	0x00, 0xf0, 0x11, 0x00


	//----- nvinfo : EIATTR_KPARAM_INFO
	.align		4
.L_161:
        /*0018*/ 	.byte	0x04, 0x17
        /*001a*/ 	.short	(.L_163 - .L_162)
.L_162:
        /*001c*/ 	.word	0x00000000
        /*0020*/ 	.short	0x0002
        /*0022*/ 	.short	0x0010
        /*0024*/ 	.byte	0x00, 0xf0, 0x11, 0x00


	//----- nvinfo : EIATTR_KPARAM_INFO
	.align		4
.L_163:
        /*0028*/ 	.byte	0x04, 0x17
        /*002a*/ 	.short	(.L_165 - .L_164)
.L_164:
        /*002c*/ 	.word	0x00000000
        /*0030*/ 	.short	0x0001
        /*0032*/ 	.short	0x0008
        /*0034*/ 	.byte	0x00, 0xf5, 0x21, 0x00


	//----- nvinfo : EIATTR_KPARAM_INFO
	.align		4
.L_165:
        /*0038*/ 	.byte	0x04, 0x17
        /*003a*/ 	.short	(.L_167 - .L_166)
.L_166:
        /*003c*/ 	.word	0x00000000
        /*0040*/ 	.short	0x0000
        /*0042*/ 	.short	0x0000
        /*0044*/ 	.byte	0x00, 0xf5, 0x21, 0x00


	//----- nvinfo : EIATTR_SPARSE_MMA_MASK
	.align		4
.L_167:
        /*0048*/ 	.byte	0x03, 0x50
        /*004a*/ 	.short	0x0000


	//----- nvinfo : EIATTR_MAXREG_COUNT
	.align		4
        /*004c*/ 	.byte	0x03, 0x1b
        /*004e*/ 	.short	0x00ff


	//----- nvinfo : EIATTR_MERCURY_ISA_VERSION
	.align		4
        /*0050*/ 	.byte	0x03, 0x5f
        /*0052*/ 	.short	0x0101


	//----- nvinfo : EIATTR_VRC_CTA_INIT_COUNT
	.align		4
        /*0054*/ 	.byte	0x02, 0x4a
	.zero		1
	.zero		1


	//----- nvinfo : EIATTR_EXIT_INSTR_OFFSETS
	.align		4
        /*0058*/ 	.byte	0x04, 0x1c
        /*005a*/ 	.short	(.L_169 - .L_168)


	//   ....[0]....
.L_168:
        /*005c*/ 	.word	0x000000c0


	//   ....[1]....
        /*0060*/ 	.word	0x00000180


	//----- nvinfo : EIATTR_CBANK_PARAM_SIZE
	.align		4
.L_169:
        /*0064*/ 	.byte	0x03, 0x19
        /*0066*/ 	.short	0x0018


	//----- nvinfo : EIATTR_PARAM_CBANK
	.align		4
        /*0068*/ 	.byte	0x04, 0x0a
        /*006a*/ 	.short	(.L_171 - .L_170)
	.align		4
.L_170:
        /*006c*/ 	.word	index@(.nv.constant0._Z15windowingKernelP6float2PKfii)
        /*0070*/ 	.short	0x0380
        /*0072*/ 	.short	0x0018


	//----- nvinfo : EIATTR_SW_WAR
	.align		4
.L_171:
        /*0074*/ 	.byte	0x04, 0x36
        /*0076*/ 	.short	(.L_173 - .L_172)
.L_172:
        /*0078*/ 	.word	0x00000008
.L_173:


//--------------------- .nv.info._Z18buildOverlapMatrixPK6float2PS_iiii --------------------------
	.section	.nv.info._Z18buildOverlapMatrixPK6float2PS_iiii,"",@"SHT_CUDA_INFO"
	.sectionflags	@""
	.align	4


	//----- nvinfo : EIATTR_CUDA_API_VERSION
	.align		4
        /*0000*/ 	.byte	0x04, 0x37
        /*0002*/ 	.short	(.L_175 - .L_174)
.L_174:
        /*0004*/ 	.word	0x00000082


	//----- nvinfo : EIATTR_KPARAM_INFO
	.align		4
.L_175:
        /*0008*/ 	.byte	0x04, 0x17
        /*000a*/ 	.short	(.L_177 - .L_176)
.L_176:
        /*000c*/ 	.word	0x00000000
        /*0010*/ 	.short	0x0005
        /*0012*/ 	.short	0x001c
        /*0014*/ 	.byte	0x00, 0xf0, 0x11, 0x00


	//----- nvinfo : EIATTR_KPARAM_INFO
	.align		4
.L_177:
        /*0018*/ 	.byte	0x04, 0x17
        /*001a*/ 	.short	(.L_179 - .L_178)
.L_178:
        /*001c*/ 	.word	0x00000000
        /*0020*/ 	.short	0x0004
        /*0022*/ 	.short	0x0018
        /*0024*/ 	.byte	0x00, 0xf0, 0x11, 0x00


	//----- nvinfo : EIATTR_KPARAM_INFO
	.align		4
.L_179:
        /*0028*/ 	.byte	0x04, 0x17
        /*002a*/ 	.short	(.L_181 - .L_180)
.L_180:
        /*002c*/ 	.word	0x00000000
        /*0030*/ 	.short	0x0003
        /*0032*/ 	.short	0x0014
        /*0034*/ 	.byte	0x00, 0xf0, 0x11, 0x00


	//----- nvinfo : EIATTR_KPARAM_INFO
	.align		4
.L_181:
        /*0038*/ 	.byte	0x04, 0x17
        /*003a*/ 	.short	(.L_183 - .L_182)
.L_182:
        /*003c*/ 	.word	0x00000000
        /*0040*/ 	.short	0x0002
        /*0042*/ 	.short	0x0010
        /*0044*/ 	.byte	0x00, 0xf0, 0x11, 0x00


	//----- nvinfo : EIATTR_KPARAM_INFO
	.align		4
.L_183:
        /*0048*/ 	.byte	0x04, 0x17
        /*004a*/ 	.short	(.L_185 - .L_184)
.L_184:
        /*004c*/ 	.word	0x00000000
        /*0050*/ 	.short	0x0001
        /*0052*/ 	.short	0x0008
        /*0054*/ 	.byte	0x00, 0xf5, 0x21, 0x00


	//----- nvinfo : EIATTR_KPARAM_INFO
	.align		4
.L_185:
        /*0058*/ 	.byte	0x04, 0x17
        /*005a*/ 	.short	(.L_187 - .L_186)
.L_186:
        /*005c*/ 	.word	0x00000000
        /*0060*/ 	.short	0x0000
        /*0062*/ 	.short	0x0000
        /*0064*/ 	.byte	0x00, 0xf5, 0x21, 0x00


	//----- nvinfo : EIATTR_SPARSE_MMA_MASK
	.align		4
.L_187:
        /*0068*/ 	.byte	0x03, 0x50
        /*006a*/ 	.short	0x0000


	//----- nvinfo : EIATTR_MAXREG_COUNT
	.align		4
        /*006c*/ 	.byte	0x03, 0x1b
        /*006e*/ 	.short	0x00ff


	//----- nvinfo : EIATTR_MERCURY_ISA_VERSION
	.align		4
        /*0070*/ 	.byte	0x03, 0x5f
        /*0072*/ 	.short	0x0101


	//----- nvinfo : EIATTR_VRC_CTA_INIT_COUNT
	.align		4
        /*0074*/ 	.byte	0x02, 0x4a
	.zero		1
	.zero		1


	//----- nvinfo : EIATTR_EXIT_INSTR_OFFSETS
	.align		4
        /*0078*/ 	.byte	0x04, 0x1c
        /*007a*/ 	.short	(.L_189 - .L_188)


	//   ....[0]....
.L_188:
        /*007c*/ 	.word	0x00000070


	//   ....[1]....
        /*0080*/ 	.word	0x00000150


	//   ....[2]....
        /*0084*/ 	.word	0x00000190


	//----- nvinfo : EIATTR_CRS_STACK_SIZE
	.align		4
.L_189:
        /*0088*/ 	.byte	0x04, 0x1e
        /*008a*/ 	.short	(.L_191 - .L_190)
.L_190:
        /*008c*/ 	.word	0x00000000


	//----- nvinfo : EIATTR_CBANK_PARAM_SIZE
	.align		4
.L_191:
        /*0090*/ 	.byte	0x03, 0x19
        /*0092*/ 	.short	0x0020


	//----- nvinfo : EIATTR_PARAM_CBANK
	.align		4
        /*0094*/ 	.byte	0x04, 0x0a
        /*0096*/ 	.short	(.L_193 - .L_192)
	.align		4
.L_192:
        /*0098*/ 	.word	index@(.nv.constant0._Z18buildOverlapMatrixPK6float2PS_iiii)
        /*009c*/ 	.short	0x0380
        /*009e*/ 	.short	0x0020


	//----- nvinfo : EIATTR_SW_WAR
	.align		4
.L_193:
        /*00a0*/ 	.byte	0x04, 0x36
        /*00a2*/ 	.short	(.L_195 - .L_194)
.L_194:
        /*00a4*/ 	.word	0x00000008
.L_195:


//--------------------- .nv.info._Z7zeroPadPK6float2PS_ii --------------------------
	.section	.nv.info._Z7zeroPadPK6float2PS_ii,"",@"SHT_CUDA_INFO"
	.sectionflags	@""
	.align	4


	//----- nvinfo : EIATTR_CUDA_API_VERSION
	.align		4
        /*0000*/ 	.byte	0x04, 0x37
        /*0002*/ 	.short	(.L_197 - .L_196)
.L_196:
        /*0004*/ 	.word	0x00000082


	//----- nvinfo : EIATTR_KPARAM_INFO
	.align		4
.L_197:
        /*0008*/ 	.byte	0x04, 0x17
        /*000a*/ 	.short	(.L_199 - .L_198)
.L_198:
        /*000c*/ 	.word	0x00000000
        /*0010*/ 	.short	0x0003
        /*0012*/ 	.short	0x0014
        /*0014*/ 	.byte	0x00, 0xf0, 0x11, 0x00


	//----- nvinfo : EIATTR_KPARAM_INFO
	.align		4
.L_199:
        /*0018*/ 	.byte	0x04, 0x17
        /*001a*/ 	.short	(.L_201 - .L_200)
.L_200:
        /*001c*/ 	.word	0x00000000
        /*0020*/ 	.short	0x0002
        /*0022*/ 	.short	0x0010
        /*0024*/ 	.byte	0x00, 0xf0, 0x11, 0x00


	//----- nvinfo : EIATTR_KPARAM_INFO
	.align		4
.L_201:
        /*0028*/ 	.byte	0x04, 0x17
        /*002a*/ 	.short	(.L_203 - .L_202)
.L_202:
        /*002c*/ 	.word	0x00000000
        /*0030*/ 	.short	0x0001
        /*0032*/ 	.short	0x0008
        /*0034*/ 	.byte	0x00, 0xf5, 0x21, 0x00


	//----- nvinfo : EIATTR_KPARAM_INFO
	.align		4
.L_203:
        /*0038*/ 	.byte	0x04, 0x17
        /*003a*/ 	.short	(.L_205 - .L_204)
.L_204:
        /*003c*/ 	.word	0x00000000
        /*0040*/ 	.short	0x0000
        /*0042*/ 	.short	0x0000
        /*0044*/ 	.byte	0x00, 0xf5, 0x21, 0x00


	//----- nvinfo : EIATTR_SPARSE_MMA_MASK
	.align		4
.L_205:
        /*0048*/ 	.byte	0x03, 0x50
        /*004a*/ 	.short	0x0000


	//----- nvinfo : EIATTR_MAXREG_COUNT
	.align		4
        /*004c*/ 	.byte	0x03, 0x1b
        /*004e*/ 	.short	0x00ff


	//----- nvinfo : EIATTR_MERCURY_ISA_VERSION
	.align		4
        /*0050*/ 	.byte	0x03, 0x5f
        /*0052*/ 	.short	0x0101


	//----- nvinfo : EIATTR_VRC_CTA_INIT_COUNT
	.align		4
        /*0054*/ 	.byte	0x02, 0x4a
	.zero		1
	.zero		1


	//----- nvinfo : EIATTR_EXIT_INSTR_OFFSETS
	.align		4
        /*0058*/ 	.byte	0x04, 0x1c
        /*005a*/ 	.short	(.L_207 - .L_206)


	//   ....[0]....
.L_206:
        /*005c*/ 	.word	0x00000070


	//   ....[1]....
        /*0060*/ 	.word	0x00000120


	//   ....[2]....
        /*0064*/ 	.word	0x00000160


	//----- nvinfo : EIATTR_CRS_STACK_SIZE
	.align		4
.L_207:
        /*0068*/ 	.byte	0x04, 0x1e
        /*006a*/ 	.short	(.L_209 - .L_208)
.L_208:
        /*006c*/ 	.word	0x00000000


	//----- nvinfo : EIATTR_CBANK_PARAM_SIZE
	.align		4
.L_209:
        /*0070*/ 	.byte	0x03, 0x19
        /*0072*/ 	.short	0x0018


	//----- nvinfo : EIATTR_PARAM_CBANK
	.align		4
        /*0074*/ 	.byte	0x04, 0x0a
        /*0076*/ 	.short	(.L_211 - .L_210)
	.align		4
.L_210:
        /*0078*/ 	.word	index@(.nv.constant0._Z7zeroPadPK6float2PS_ii)
        /*007c*/ 	.short	0x0380
        /*007e*/ 	.short	0x0018


	//----- nvinfo : EIATTR_SW_WAR
	.align		4
.L_211:
        /*0080*/ 	.byte	0x04, 0x36
        /*0082*/ 	.short	(.L_213 - .L_212)
.L_212:
        /*0084*/ 	.word	0x00000008
.L_213:


//--------------------- .nv.info._Z15replicateSignalPK6float2PS_i --------------------------
	.section	.nv.info._Z15replicateSignalPK6float2PS_i,"",@"SHT_CUDA_INFO"
	.sectionflags	@""
	.align	4


	//----- nvinfo : EIATTR_CUDA_API_VERSION
	.align		4
        /*0000*/ 	.byte	0x04, 0x37
        /*0002*/ 	.short	(.L_215 - .L_214)
.L_214:
        /*0004*/ 	.word	0x00000082


	//----- nvinfo : EIATTR_KPARAM_INFO
	.align		4
.L_215:
        /*0008*/ 	.byte	0x04, 0x17
        /*000a*/ 	.short	(.L_217 - .L_216)
.L_216:
        /*000c*/ 	.word	0x00000000
        /*0010*/ 	.short	0x0002
        /*0012*/ 	.short	0x0010
        /*0014*/ 	.byte	0x00, 0xf0, 0x11, 0x00


	//----- nvinfo : EIATTR_KPARAM_INFO
	.align		4
.L_217:
        /*0018*/ 	.byte	0x04, 0x17
        /*001a*/ 	.short	(.L_219 - .L_218)
.L_218:
        /*001c*/ 	.word	0x00000000
        /*0020*/ 	.short	0x0001
        /*0022*/ 	.short	0x0008
        /*0024*/ 	.byte	0x00, 0xf5, 0x21, 0x00


	//----- nvinfo : EIATTR_KPARAM_INFO
	.align		4
.L_219:
        /*0028*/ 	.byte	0x04, 0x17
        /*002a*/ 	.short	(.L_221 - .L_220)
.L_220:
        /*002c*/ 	.word	0x00000000
        /*0030*/ 	.short	0x0000
        /*0032*/ 	.short	0x0000
        /*0034*/ 	.byte	0x00, 0xf5, 0x21, 0x00


	//----- nvinfo : EIATTR_SPARSE_MMA_MASK
	.align		4
.L_221:
        /*0038*/ 	.byte	0x03, 0x50
        /*003a*/ 	.short	0x0000


	//----- nvinfo : EIATTR_MAXREG_COUNT
	.align		4
        /*003c*/ 	.byte	0x03, 0x1b
        /*003e*/ 	.short	0x00ff


	//----- nvinfo : EIATTR_MERCURY_ISA_VERSION
	.align		4
        /*0040*/ 	.byte	0x03, 0x5f
        /*0042*/ 	.short	0x0101


	//----- nvinfo : EIATTR_VRC_CTA_INIT_COUNT
	.align		4
        /*0044*/ 	.byte	0x02, 0x4a
	.zero		1
	.zero		1


	//----- nvinfo : EIATTR_EXIT_INSTR_OFFSETS
	.align		4
        /*0048*/ 	.byte	0x04, 0x1c
        /*004a*/ 	.short	(.L_223 - .L_222)


	//   ....[0]....
.L_222:
        /*004c*/ 	.word	0x00000070


	//   ....[1]....
        /*0050*/ 	.word	0x00000110


	//----- nvinfo : EIATTR_CBANK_PARAM_SIZE
	.align		4
.L_223:
        /*0054*/ 	.byte	0x03, 0x19
        /*0056*/ 	.short	0x0014


	//----- nvinfo : EIATTR_PARAM_CBANK
	.align		4
        /*0058*/ 	.byte	0x04, 0x0a
        /*005a*/ 	.short	(.L_225 - .L_224)
	.align		4
.L_224:
        /*005c*/ 	.word	index@(.nv.constant0._Z15replicateSignalPK6float2PS_i)
        /*0060*/ 	.short	0x0380
        /*0062*/ 	.short	0x0014


	//----- nvinfo : EIATTR_SW_WAR
	.align		4
.L_225:
        /*0064*/ 	.byte	0x04, 0x36
        /*0066*/ 	.short	(.L_227 - .L_226)
.L_226:
        /*0068*/ 	.word	0x00000008
.L_227:


//--------------------- .nv.info._Z16normalizeComplexP6float2ffi --------------------------
	.section	.nv.info._Z16normalizeComplexP6float2ffi,"",@"SHT_CUDA_INFO"
	.sectionflags	@""
	.align	4


	//----- nvinfo : EIATTR_CUDA_API_VERSION
	.align		4
        /*0000*/ 	.byte	0x04, 0x37
        /*0002*/ 	.short	(.L_229 - .L_228)
.L_228:
        /*0004*/ 	.word	0x00000082


	//----- nvinfo : EIATTR_KPARAM_INFO
	.align		4
.L_229:
        /*0008*/ 	.byte	0x04, 0x17
        /*000a*/ 	.short	(.L_231 - .L_230)
.L_230:
        /*000c*/ 	.word	0x00000000
        /*0010*/ 	.short	0x0003
        /*0012*/ 	.short	0x0010
        /*0014*/ 	.byte	0x00, 0xf0, 0x11, 0x00


	//----- nvinfo : EIATTR_KPARAM_INFO
	.align		4
.L_231:
        /*0018*/ 	.byte	0x04, 0x17
        /*001a*/ 	.short	(.L_233 - .L_232)
.L_232:
        /*001c*/ 	.word	0x00000000
        /*0020*/ 	.short	0x0002
        /*0022*/ 	.short	0x000c
        /*0024*/ 	.byte	0x00, 0xf0, 0x11, 0x00


	//----- nvinfo : EIATTR_KPARAM_INFO
	.align		4
.L_233:
        /*0028*/ 	.byte	0x04, 0x17
        /*002a*/ 	.short	(.L_235 - .L_234)
.L_234:
        /*002c*/ 	.word	0x00000000
        /*0030*/ 	.short	0x0001
        /*0032*/ 	.short	0x0008
        /*0034*/ 	.byte	0x00, 0xf0, 0x11, 0x00


	//----- nvinfo : EIATTR_KPARAM_INFO
	.align		4
.L_235:
        /*0038*/ 	.byte	0x04, 0x17
        /*003a*/ 	.short	(.L_237 - .L_236)
.L_236:
        /*003c*/ 	.word	0x00000000
        /*0040*/ 	.short	0x0000
        /*0042*/ 	.short	0x0000
        /*0044*/ 	.byte	0x00, 0xf5, 0x21, 0x00


	//----- nvinfo : EIATTR_SPARSE_MMA_MASK
	.align		4
.L_237:
        /*0048*/ 	.byte	0x03, 0x50
        /*004a*/ 	.short	0x0000


	//----- nvinfo : EIATTR_MAXREG_COUNT
	.align		4
        /*004c*/ 	.byte	0x03, 0x1b
        /*004e*/ 	.short	0x00ff


	//----- nvinfo : EIATTR_MERCURY_ISA_VERSION
	.align		4
        /*0050*/ 	.byte	0x03, 0x5f
        /*0052*/ 	.short	0x0101


	//----- nvinfo : EIATTR_VRC_CTA_INIT_COUNT
	.align		4
        /*0054*/ 	.byte	0x02, 0x4a
	.zero		1
	.zero		1


	//----- nvinfo : EIATTR_EXIT_INSTR_OFFSETS
	.align		4
        /*0058*/ 	.byte	0x04, 0x1c
        /*005a*/ 	.short	(.L_239 - .L_238)


	//   ....[0]....
.L_238:
        /*005c*/ 	.word	0x00000070


	//   ....[1]....
        /*0060*/ 	.word	0x000002e0


	//----- nvinfo : EIATTR_CRS_STACK_SIZE
	.align		4
.L_239:
        /*0064*/ 	.byte	0x04, 0x1e
        /*0066*/ 	.short	(.L_241 - .L_240)
.L_240:
        /*0068*/ 	.word	0x00000000


	//----- nvinfo : EIATTR_CBANK_PARAM_SIZE
	.align		4
.L_241:
        /*006c*/ 	.byte	0x03, 0x19
        /*006e*/ 	.short	0x0014


	//----- nvinfo : EIATTR_PARAM_CBANK
	.align		4
        /*0070*/ 	.byte	0x04, 0x0a
        /*0072*/ 	.short	(.L_243 - .L_242)
	.align		4
.L_242:
        /*0074*/ 	.word	index@(.nv.constant0._Z16normalizeComplexP6float2ffi)
        /*0078*/ 	.short	0x0380
        /*007a*/ 	.short	0x0014


	//----- nvinfo : EIATTR_SW_WAR
	.align		4
.L_243:
        /*007c*/ 	.byte	0x04, 0x36
        /*007e*/ 	.short	(.L_245 - .L_244)
.L_244:
        /*0080*/ 	.word	0x00000008
.L_245:


//--------------------- .nv.info._Z9reduceMaxPfi  --------------------------
	.section	.nv.info._Z9reduceMaxPfi,"",@"SHT_CUDA_INFO"
	.sectionflags	@""
	.align	4


	//----- nvinfo : EIATTR_CUDA_API_VERSION
	.align		4
        /*0000*/ 	.byte	0x04, 0x37
        /*0002*/ 	.short	(.L_247 - .L_246)
.L_246:
        /*0004*/ 	.word	0x00000082


	//----- nvinfo : EIATTR_KPARAM_INFO
	.align		4
.L_247:
        /*0008*/ 	.byte	0x04, 0x17
        /*000a*/ 	.short	(.L_249 - .L_248)
.L_248:
        /*000c*/ 	.word	0x00000000
        /*0010*/ 	.short	0x0001
        /*0012*/ 	.short	0x0008
        /*0014*/ 	.byte	0x00, 0xf0, 0x11, 0x00


	//----- nvinfo : EIATTR_KPARAM_INFO
	.align		4
.L_249:
        /*0018*/ 	.byte	0x04, 0x17
        /*001a*/ 	.short	(.L_251 - .L_250)
.L_250:
        /*001c*/ 	.word	0x00000000
        /*0020*/ 	.short	0x0000
        /*0022*/ 	.short	0x0000
        /*0024*/ 	.byte	0x00, 0xf5, 0x21, 0x00


	//----- nvinfo : EIATTR_SPARSE_MMA_MASK
	.align		4
.L_251:
        /*0028*/ 	.byte	0x03, 0x50
        /*002a*/ 	.short	0x0000


	//----- nvinfo : EIATTR_MAXREG_COUNT
	.align		4
        /*002c*/ 	.byte	0x03, 0x1b
        /*002e*/ 	.short	0x00ff


	//----- nvinfo : EIATTR_NUM_BARRIERS
	.align		4
        /*0030*/ 	.byte	0x02, 0x4c
        /*0032*/ 	.byte	0x01
	.zero		1


	//----- nvinfo : EIATTR_MERCURY_ISA_VERSION
	.align		4
        /*0034*/ 	.byte	0x03, 0x5f
        /*0036*/ 	.short	0x0101


	//----- nvinfo : EIATTR_VRC_CTA_INIT_COUNT
	.align		4
        /*0038*/ 	.byte	0x02, 0x4a
	.zero		1
	.zero		1


	//----- nvinfo : EIATTR_EXIT_INSTR_OFFSETS
	.align		4
        /*003c*/ 	.byte	0x04, 0x1c
        /*003e*/ 	.short	(.L_253 - .L_252)


	//   ....[0]....
.L_252:
        /*0040*/ 	.word	0x00000240


	//   ....[1]....
        /*0044*/ 	.word	0x000002c0


	//----- nvinfo : EIATTR_CRS_STACK_SIZE
	.align		4
.L_253:
        /*0048*/ 	.byte	0x04, 0x1e
        /*004a*/ 	.short	(.L_255 - .L_254)
.L_254:
        /*004c*/ 	.word	0x00000000


	//----- nvinfo : EIATTR_CBANK_PARAM_SIZE
	.align		4
.L_255:
        /*0050*/ 	.byte	0x03, 0x19
        /*0052*/ 	.short	0x000c


	//----- nvinfo : EIATTR_PARAM_CBANK
	.align		4
        /*0054*/ 	.byte	0x04, 0x0a
        /*0056*/ 	.short	(.L_257 - .L_256)
	.align		4
.L_256:
        /*0058*/ 	.word	index@(.nv.constant0._Z9reduceMaxPfi)
        /*005c*/ 	.short	0x0380
        /*005e*/ 	.short	0x000c


	//----- nvinfo : EIATTR_SW_WAR
	.align		4
.L_257:
        /*0060*/ 	.byte	0x04, 0x36
        /*0062*/ 	.short	(.L_259 - .L_258)
.L_258:
        /*0064*/ 	.word	0x00000008
.L_259:


//--------------------- .nv.info._Z17computeMagSquaredPK6float2Pfi --------------------------
	.section	.nv.info._Z17computeMagSquaredPK6float2Pfi,"",@"SHT_CUDA_INFO"
	.sectionflags	@""
	.align	4


	//----- nvinfo : EIATTR_CUDA_API_VERSION
	.align		4
        /*0000*/ 	.byte	0x04, 0x37
        /*0002*/ 	.short	(.L_261 - .L_260)
.L_260:
        /*0004*/ 	.word	0x00000082


	//----- nvinfo : EIATTR_KPARAM_INFO
	.align		4
.L_261:
        /*0008*/ 	.byte	0x04, 0x17
        /*000a*/ 	.short	(.L_263 - .L_262)
.L_262:
        /*000c*/ 	.word	0x00000000
        /*0010*/ 	.short	0x0002
        /*0012*/ 	.short	0x0010
        /*0014*/ 	.byte	0x00, 0xf0, 0x11, 0x00


	//----- nvinfo : EIATTR_KPARAM_INFO
	.align		4
.L_263:
        /*0018*/ 	.byte	0x04, 0x17
        /*001a*/ 	.short	(.L_265 - .L_264)
.L_264:
        /*001c*/ 	.word	0x00000000
        /*0020*/ 	.short	0x0001
        /*0022*/ 	.short	0x0008
        /*0024*/ 	.byte	0x00, 0xf5, 0x21, 0x00


	//----- nvinfo : EIATTR_KPARAM_INFO
	.align		4
.L_265:
        /*0028*/ 	.byte	0x04, 0x17
        /*002a*/ 	.short	(.L_267 - .L_266)
.L_266:
        /*002c*/ 	.word	0x00000000
        /*0030*/ 	.short	0x0000
        /*0032*/ 	.short	0x0000
        /*0034*/ 	.byte	0x00, 0xf5, 0x21, 0x00


	//----- nvinfo : EIATTR_SPARSE_MMA_MASK
	.align		4
.L_267:
        /*0038*/ 	.byte	0x03, 0x50
        /*003a*/ 	.short	0x0000


	//----- nvinfo : EIATTR_MAXREG_COUNT
	.align		4
        /*003c*/ 	.byte	0x03, 0x1b
        /*003e*/ 	.short	0x00ff


	//----- nvinfo : EIATTR_MERCURY_ISA_VERSION
	.align		4
        /*0040*/ 	.byte	0x03, 0x5f
        /*0042*/ 	.short	0x0101


	//----- nvinfo : EIATTR_VRC_CTA_INIT_COUNT
	.align		4
        /*0044*/ 	.byte	0x02, 0x4a
	.zero		1
	.zero		1


	//----- nvinfo : EIATTR_EXIT_INSTR_OFFSETS
	.align		4
        /*0048*/ 	.byte	0x04, 0x1c
        /*004a*/ 	.short	(.L_269 - .L_268)


	//   ....[0]....
.L_268:
        /*004c*/ 	.word	0x00000070


	//   ....[1]....
        /*0050*/ 	.word	0x00000110


	//----- nvinfo : EIATTR_CBANK_PARAM_SIZE
	.align		4
.L_269:
        /*0054*/ 	.byte	0x03, 0x19
        /*0056*/ 	.short	0x0014


	//----- nvinfo : EIATTR_PARAM_CBANK
	.align		4
        /*0058*/ 	.byte	0x04, 0x0a
        /*005a*/ 	.short	(.L_271 - .L_270)
	.align		4
.L_270:
        /*005c*/ 	.word	index@(.nv.constant0._Z17computeMagSquaredPK6float2Pfi)
        /*0060*/ 	.short	0x0380
        /*0062*/ 	.short	0x0014


	//----- nvinfo : EIATTR_SW_WAR
	.align		4
.L_271:
        /*0064*/ 	.byte	0x04, 0x36
        /*0066*/ 	.short	(.L_273 - .L_272)
.L_272:
        /*0068*/ 	.word	0x00000008
.L_273:


//--------------------- .nv.info._Z25genComplexInMinusOneToOnePKfP6float2i --------------------------
	.section	.nv.info._Z25genComplexInMinusOneToOnePKfP6float2i,"",@"SHT_CUDA_INFO"
	.sectionflags	@""
	.align	4


	//----- nvinfo : EIATTR_CUDA_API_VERSION
	.align		4
        /*0000*/ 	.byte	0x04, 0x37
        /*0002*/ 	.short	(.L_275 - .L_274)
.L_274:
        /*0004*/ 	.word	0x00000082


	//----- nvinfo : EIATTR_KPARAM_INFO
	.align		4
.L_275:
        /*0008*/ 	.byte	0x04, 0x17
        /*000a*/ 	.short	(.L_277 - .L_276)
.L_276:
        /*000c*/ 	.word	0x00000000
        /*0010*/ 	.short	0x0002
        /*0012*/ 	.short	0x0010
        /*0014*/ 	.byte	0x00, 0xf0, 0x11, 0x00


	//----- nvinfo : EIATTR_KPARAM_INFO
	.align		4
.L_277:
        /*0018*/ 	.byte	0x04, 0x17
        /*001a*/ 	.short	(.L_279 - .L_278)
.L_278:
        /*001c*/ 	.word	0x00000000
        /*0020*/ 	.short	0x0001
        /*0022*/ 	.short	0x0008
        /*0024*/ 	.byte	0x00, 0xf5, 0x21, 0x00


	//----- nvinfo : EIATTR_KPARAM_INFO
	.align		4
.L_279:
        /*0028*/ 	.byte	0x04, 0x17
        /*002a*/ 	.short	(.L_281 - .L_280)
.L_280:
        /*002c*/ 	.word	0x00000000
        /*0030*/ 	.short	0x0000
        /*0032*/ 	.short	0x0000
        /*0034*/ 	.byte	0x00, 0xf5, 0x21, 0x00


	//----- nvinfo : EIATTR_SPARSE_MMA_MASK
	.align		4
.L_281:
        /*0038*/ 	.byte	0x03, 0x50
        /*003a*/ 	.short	0x0000


	//----- nvinfo : EIATTR_MAXREG_COUNT
	.align		4
        /*003c*/ 	.byte	0x03, 0x1b
        /*003e*/ 	.short	0x00ff


	//----- nvinfo : EIATTR_MERCURY_ISA_VERSION
	.align		4
        /*0040*/ 	.byte	0x03, 0x5f
        /*0042*/ 	.short	0x0101


	//----- nvinfo : EIATTR_VRC_CTA_INIT_COUNT
	.align		4
        /*0044*/ 	.byte	0x02, 0x4a
	.zero		1
	.zero		1


	//----- nvinfo : EIATTR_EXIT_INSTR_OFFSETS
	.align		4
        /*0048*/ 	.byte	0x04, 0x1c
        /*004a*/ 	.short	(.L_283 - .L_282)


	//   ....[0]....
.L_282:
        /*004c*/ 	.word	0x00000070


	//   ....[1]....
        /*0050*/ 	.word	0x00000150


	//----- nvinfo : EIATTR_CBANK_PARAM_SIZE
	.align		4
.L_283:
        /*0054*/ 	.byte	0x03, 0x19
        /*0056*/ 	.short	0x0014


	//----- nvinfo : EIATTR_PARAM_CBANK
	.align		4
        /*0058*/ 	.byte	0x04, 0x0a
        /*005a*/ 	.short	(.L_285 - .L_284)
	.align		4
.L_284:
        /*005c*/ 	.word	index@(.nv.constant0._Z25genComplexInMinusOneToOnePKfP6float2i)
        /*0060*/ 	.short	0x0380
        /*0062*/ 	.short	0x0014


	//----- nvinfo : EIATTR_SW_WAR
	.align		4
.L_285:
        /*0064*/ 	.byte	0x04, 0x36
        /*0066*/ 	.short	(.L_287 - .L_286)
.L_286:
        /*0068*/ 	.word	0x00000008
.L_287:


//--------------------- .nv.callgraph             --------------------------
	.section	.nv.callgraph,"",@"SHT_CUDA_CALLGRAPH"
	.align	4
	.sectionentsize	8
	.align		4
        /*0000*/ 	.word	0x00000000
	.align		4
        /*0004*/ 	.word	0xffffffff
	.align		4
        /*0008*/ 	.word	0x00000000
	.align		4
        /*000c*/ 	.word	0xfffffffe
	.align		4
        /*0010*/ 	.word	0x00000000
	.align		4
        /*0014*/ 	.word	0xfffffffd
	.align		4
        /*0018*/ 	.word	0x00000000
	.align		4
        /*001c*/ 	.word	0xfffffffc


//--------------------- .nv.constant3             --------------------------
	.section	.nv.constant3,"a",@progbits
	.align	32
.nv.constant3:
	.type		dc_coef1,@object
	.size		dc_coef1,(dc_coef2 - dc_coef1)
dc_coef1:
        /*0000*/ 	.byte	0x00, 0x00, 0x80, 0x3f, 0x00, 0x00, 0x00, 0x00, 0x00, 0x00, 0x80, 0x3f, 0x00, 0x00, 0x00, 0x00
        /*0010*/ 	.byte	0x00, 0x00, 0x80, 0x3f, 0x00, 0x00, 0x00, 0x00, 0x00, 0x00, 0x80, 0x3f, 0x00, 0x00, 0x00, 0x00
	.type		dc_coef2,@object
	.size		dc_coef2,(dc_coef3 - dc_coef2)
dc_coef2:
        /*0020*/ 	.byte	0x00, 0x00, 0x80, 0x3f, 0x00, 0x00, 0x00, 0x00, 0x00, 0x00, 0x00, 0x00, 0x00, 0x00, 0x80, 0xbf
        /*0030*/ 	.byte	0x00, 0x00, 0x80, 0xbf, 0x00, 0x00, 0x00, 0x00, 0x00, 0x00, 0x00, 0x00, 0x00, 0x00, 0x80, 0x3f
	.type		dc_coef3,@object
	.size		dc_coef3,(dc_coef4 - dc_coef3)
dc_coef3:
        /*0040*/ 	.byte	0x00, 0x00, 0x80, 0x3f, 0x00, 0x00, 0x00, 0x00, 0x00, 0x00, 0x80, 0xbf, 0x00, 0x00, 0x00, 0x00
        /*0050*/ 	.byte	0x00, 0x00, 0x80, 0x3f, 0x00, 0x00, 0x00, 0x00, 0x00, 0x00, 0x80, 0xbf, 0x00, 0x00, 0x00, 0x00
	.type		dc_coef4,@object
	.size		dc_coef4,(.L_3 - dc_coef4)
dc_coef4:
        /*0060*/ 	.byte	0x00, 0x00, 0x80, 0x3f, 0x00, 0x00, 0x00, 0x00, 0x00, 0x00, 0x00, 0x00, 0x00, 0x00, 0x80, 0x3f
        /*0070*/ 	.byte	0x00, 0x00, 0x80, 0xbf, 0x00, 0x00, 0x00, 0x00, 0x00, 0x00, 0x00, 0x00, 0x00, 0x00, 0x80, 0xbf
.L_3:


//--------------------- .text._Z22computeAbsSquareKernelPK6float2Pfi --------------------------
	.section	.text._Z22computeAbsSquareKernelPK6float2Pfi,"ax",@progbits
	.align	128
        .global         _Z22computeAbsSquareKernelPK6float2Pfi
        .type           _Z22computeAbsSquareKernelPK6float2Pfi,@function
        .size           _Z22computeAbsSquareKernelPK6float2Pfi,(.L_x_39 - _Z22computeAbsSquareKernelPK6float2Pfi)
        .other          _Z22computeAbsSquareKernelPK6float2Pfi,@"STO_CUDA_ENTRY STV_DEFAULT"
_Z22computeAbsSquareKernelPK6float2Pfi:
.text._Z22computeAbsSquareKernelPK6float2Pfi:
[----:B------:R-:W-:Y:S01]  /*0000*/  LDC R1, c[0x0][0x37c] ;  /* 0x0000df00ff017b82 */ /* 0x000fe20000000800 */
[----:B------:R-:W0:Y:S01]  /*0010*/  S2R R7, SR_CTAID.X ;  /* 0x0000000000077919 */ /* 0x000e220000002500 */
[----:B------:R-:W0:Y:S01]  /*0020*/  LDCU UR4, c[0x0][0x360] ;  /* 0x00006c00ff0477ac */ /* 0x000e220008000800 */
[----:B------:R-:W0:Y:S01]  /*0030*/  S2R R0, SR_TID.X ;  /* 0x0000000000007919 */ /* 0x000e220000002100 */
[----:B------:R-:W1:Y:S01]  /*0040*/  LDCU UR5, c[0x0][0x390] ;  /* 0x00007200ff0577ac */ /* 0x000e620008000800 */
[----:B0-----:R-:W-:-:S05]  /*0050*/  IMAD R7, R7, UR4, R0 ;  /* 0x0000000407077c24 */ /* 0x001fca000f8e0200 */
[----:B-1----:R-:W-:-:S13]  /*0060*/  ISETP.GE.AND P0, PT, R7, UR5, PT ;  /* 0x0000000507007c0c */ /* 0x002fda000bf06270 */
[----:B------:R-:W-:Y:S05]  /*0070*/  @P0 EXIT ;  /* 0x000000000000094d */ /* 0x000fea0003800000 */
[----:B------:R-:W0:Y:S01]  /*0080*/  LDC.64 R2, c[0x0][0x380] ;  /* 0x0000e000ff027b82 */ /* 0x000e220000000a00 */
[----:B------:R-:W1:Y:S07]  /*0090*/  LDCU.64 UR4, c[0x0][0x358] ;  /* 0x00006b00ff0477ac */ /* 0x000e6e0008000a00 */
[----:B------:R-:W2:Y:S01]  /*00a0*/  LDC.64 R4, c[0x0][0x388] ;  /* 0x0000e200ff047b82 */ /* 0x000ea20000000a00 */
[----:B0-----:R-:W-:-:S06]  /*00b0*/  IMAD.WIDE R2, R7, 0x8, R2 ;  /* 0x0000000807027825 */ /* 0x001fcc00078e0202 */
[----:B-1----:R-:W3:Y:S01]  /*00c0*/  LDG.E.64 R2, desc[UR4][R2.64] ;  /* 0x0000000402027981 */ /* 0x002ee2000c1e1b00 */
[----:B--2---:R-:W-:-:S04]  /*00d0*/  IMAD.WIDE R4, R7, 0x4, R4 ;  /* 0x0000000407047825 */ /* 0x004fc800078e0204 */
[----:B---3--:R-:W-:-:S04]  /*00e0*/  FMUL R9, R3, R3 ;  /* 0x0000000303097220 */ /* 0x008fc80000400000 */
[----:B------:R-:W-:-:S05]  /*00f0*/  FFMA R9, R2, R2, R9 ;  /* 0x0000000202097223 */ /* 0x000fca0000000009 */
[----:B------:R-:W-:Y:S01]  /*0100*/  STG.E desc[UR4][R4.64], R9 ;  /* 0x0000000904007986 */ /* 0x000fe2000c101904 */
[----:B------:R-:W-:Y:S05]  /*0110*/  EXIT ;  /* 0x000000000000794d */ /* 0x000fea0003800000 */
.L_x_0:
[----:B------:R-:W-:-:S00]  /*0120*/  BRA `(.L_x_0) ;  /* 0xfffffffc00fc7947 */ /* 0x000fc0000383ffff */
[----:B------:R-:W-:-:S00]  /*0130*/  NOP ;  /* 0x0000000000007918 */ /* 0x000fc00000000000 */
        /* <DEDUP_REMOVED lines=12> */
.L_x_39:


//--------------------- .text._Z11cmMulKernelPK6float2PS_ --------------------------
	.section	.text._Z11cmMulKernelPK6float2PS_,"ax",@progbits
	.align	128
        .global         _Z11cmMulKernelPK6float2PS_
        .type           _Z11cmMulKernelPK6float2PS_,@function
        .size           _Z11cmMulKernelPK6float2PS_,(.L_x_40 - _Z11cmMulKernelPK6float2PS_)
        .other          _Z11cmMulKernelPK6float2PS_,@"STO_CUDA_ENTRY STV_DEFAULT"
_Z11cmMulKernelPK6float2PS_:
.text._Z11cmMulKernelPK6float2PS_:
[----:B------:R-:W-:Y:S01]  /*0000*/  LDC R1, c[0x0][0x37c] ;  /* 0x0000df00ff017b82 */ /* 0x000fe20000000800 */
[----:B------:R-:W0:Y:S07]  /*0010*/  S2R R9, SR_TID.X ;  /* 0x0000000000097919 */ /* 0x000e2e0000002100 */
[----:B------:R-:W1:Y:S01]  /*0020*/  LDC.64 R4, c[0x0][0x380] ;  /* 0x0000e000ff047b82 */ /* 0x000e620000000a00 */
[----:B------:R-:W2:Y:S01]  /*0030*/  LDCU.64 UR4, c[0x0][0x358] ;  /* 0x00006b00ff0477ac */ /* 0x000ea20008000a00 */
[----:B------:R-:W0:Y:S01]  /*0040*/  S2R R8, SR_CTAID.Y ;  /* 0x0000000000087919 */ /* 0x000e220000002600 */
[----:B------:R-:W3:Y:S05]  /*0050*/  S2R R0, SR_CTAID.X ;  /* 0x0000000000007919 */ /* 0x000eea0000002500 */
[----:B------:R-:W4:Y:S01]  /*0060*/  LDC.64 R6, c[0x0][0x388] ;  /* 0x0000e200ff067b82 */ /* 0x000f220000000a00 */
[----:B0-----:R-:W-:-:S02]  /*0070*/  LEA R3, R8, R9, 0x5 ;  /* 0x0000000908037211 */ /* 0x001fc400078e28ff */
[----:B---3--:R-:W-:-:S03]  /*0080*/  LEA R9, R0, R9, 0x5 ;  /* 0x0000000900097211 */ /* 0x008fc600078e28ff */
[----:B-1----:R-:W-:-:S04]  /*0090*/  IMAD.WIDE.U32 R2, R3, 0x8, R4 ;  /* 0x0000000803027825 */ /* 0x002fc800078e0004 */
[----:B------:R-:W-:Y:S02]  /*00a0*/  IMAD.WIDE.U32 R4, R9, 0x8, R4 ;  /* 0x0000000809047825 */ /* 0x000fe400078e0004 */
[----:B--2---:R-:W2:Y:S04]  /*00b0*/  LDG.E.64 R2, desc[UR4][R2.64] ;  /* 0x0000000402027981 */ /* 0x004ea8000c1e1b00 */
[----:B------:R-:W2:Y:S01]  /*00c0*/  LDG.E.64 R4, desc[UR4][R4.64] ;  /* 0x0000000404047981 */ /* 0x000ea2000c1e1b00 */
[----:B------:R-:W-:-:S05]  /*00d0*/  LEA R9, R8, R9, 0xd ;  /* 0x0000000908097211 */ /* 0x000fca00078e68ff */
[----:B----4-:R-:W-:-:S04]  /*00e0*/  IMAD.WIDE R6, R9, 0x8, R6 ;  /* 0x0000000809067825 */ /* 0x010fc800078e0206 */
[C---:B--2---:R-:W-:Y:S01]  /*00f0*/  FMUL R11, R3.reuse, R5 ;  /* 0x00000005030b7220 */ /* 0x044fe20000400000 */
[----:B------:R-:W-:-:S03]  /*0100*/  FMUL R0, R3, R4 ;  /* 0x0000000403007220 */ /* 0x000fc60000400000 */
[C---:B------:R-:W-:Y:S01]  /*0110*/  FFMA R8, R2.reuse, R4, R11 ;  /* 0x0000000402087223 */ /* 0x040fe2000000000b */
[----:B------:R-:W-:-:S05]  /*0120*/  FFMA R9, R2, R5, -R0 ;  /* 0x0000000502097223 */ /* 0x000fca0000000800 */
[----:B------:R-:W-:Y:S01]  /*0130*/  STG.E.64 desc[UR4][R6.64], R8 ;  /* 0x0000000806007986 */ /* 0x000fe2000c101b04 */
[----:B------:R-:W-:Y:S05]  /*0140*/  EXIT ;  /* 0x000000000000794d */ /* 0x000fea0003800000 */
.L_x_1:
        /* <DEDUP_REMOVED lines=11> */
.L_x_40:


//--------------------- .text._Z15transposeKernelPK6float2PS_ii --------------------------
	.section	.text._Z15transposeKernelPK6float2PS_ii,"ax",@progbits
	.align	128
        .global         _Z15transposeKernelPK6float2PS_ii
        .type           _Z15transposeKernelPK6float2PS_ii,@function
        .size           _Z15transposeKernelPK6float2PS_ii,(.L_x_41 - _Z15transposeKernelPK6float2PS_ii)
        .other          _Z15transposeKernelPK6float2PS_ii,@"STO_CUDA_ENTRY STV_DEFAULT"
_Z15transposeKernelPK6float2PS_ii:
.text._Z15transposeKernelPK6float2PS_ii:
[----:B------:R-:W-:Y:S01]  /*0000*/  LDC R1, c[0x0][0x37c] ;  /* 0x0000df00ff017b82 */ /* 0x000fe20000000800 */
[----:B------:R-:W0:Y:S07]  /*0010*/  S2R R2, SR_TID.Y ;  /* 0x0000000000027919 */ /* 0x000e2e0000002200 */
[----:B------:R-:W1:Y:S01]  /*0020*/  LDC R0, c[0x0][0x360] ;  /* 0x0000d800ff007b82 */ /* 0x000e620000000800 */
[----:B------:R-:W2:Y:S01]  /*0030*/  LDCU.64 UR6, c[0x0][0x390] ;  /* 0x00007200ff0677ac */ /* 0x000ea20008000a00 */
[----:B------:R-:W1:Y:S06]  /*0040*/  S2R R3, SR_TID.X ;  /* 0x0000000000037919 */ /* 0x000e6c0000002100 */
[----:B------:R-:W0:Y:S08]  /*0050*/  S2UR UR5, SR_CTAID.Y ;  /* 0x00000000000579c3 */ /* 0x000e300000002600 */
[----:B------:R-:W0:Y:S08]  /*0060*/  LDC R7, c[0x0][0x364] ;  /* 0x0000d900ff077b82 */ /* 0x000e300000000800 */
[----:B------:R-:W1:Y:S01]  /*0070*/  S2UR UR4, SR_CTAID.X ;  /* 0x00000000000479c3 */ /* 0x000e620000002500 */
[----:B0-----:R-:W-:-:S05]  /*0080*/  IMAD R7, R7, UR5, R2 ;  /* 0x0000000507077c24 */ /* 0x001fca000f8e0202 */
[----:B--2---:R-:W-:Y:S01]  /*0090*/  ISETP.GE.AND P0, PT, R7, UR6, PT ;  /* 0x0000000607007c0c */ /* 0x004fe2000bf06270 */
[----:B-1----:R-:W-:-:S05]  /*00a0*/  IMAD R0, R0, UR4, R3 ;  /* 0x0000000400007c24 */ /* 0x002fca000f8e0203 */
[----:B------:R-:W-:-:S13]  /*00b0*/  ISETP.GE.OR P0, PT, R0, UR7, P0 ;  /* 0x0000000700007c0c */ /* 0x000fda0008706670 */
[----:B------:R-:W-:Y:S05]  /*00c0*/  @P0 EXIT ;  /* 0x000000000000094d */ /* 0x000fea0003800000 */
[----:B------:R-:W0:Y:S01]  /*00d0*/  LDC.64 R4, c[0x0][0x380] ;  /* 0x0000e000ff047b82 */ /* 0x000e220000000a00 */
[----:B------:R-:W1:Y:S01]  /*00e0*/  LDCU.64 UR4, c[0x0][0x358] ;  /* 0x00006b00ff0477ac */ /* 0x000e620008000a00 */
[----:B------:R-:W-:-:S04]  /*00f0*/  IMAD R3, R0, UR6, R7 ;  /* 0x0000000600037c24 */ /* 0x000fc8000f8e0207 */
[----:B0-----:R-:W-:Y:S02]  /*0100*/  IMAD.WIDE R4, R3, 0x8, R4 ;  /* 0x0000000803047825 */ /* 0x001fe400078e0204 */
[----:B------:R-:W0:Y:S04]  /*0110*/  LDC.64 R2, c[0x0][0x388] ;  /* 0x0000e200ff027b82 */ /* 0x000e280000000a00 */
[----:B-1----:R-:W2:Y:S01]  /*0120*/  LDG.E.64 R4, desc[UR4][R4.64] ;  /* 0x0000000404047981 */ /* 0x002ea2000c1e1b00 */
[----:B------:R-:W-:-:S04]  /*0130*/  IMAD R7, R7, UR7, R0 ;  /* 0x0000000707077c24 */ /* 0x000fc8000f8e0200 */
[----:B0-----:R-:W-:-:S05]  /*0140*/  IMAD.WIDE R2, R7, 0x8, R2 ;  /* 0x0000000807027825 */ /* 0x001fca00078e0202 */
[----:B--2---:R-:W-:Y:S01]  /*0150*/  STG.E.64 desc[UR4][R2.64], R4 ;  /* 0x0000000402007986 */ /* 0x004fe2000c101b04 */
[----:B------:R-:W-:Y:S05]  /*0160*/  EXIT ;  /* 0x000000000000794d */ /* 0x000fea0003800000 */
.L_x_2:
        /* <DEDUP_REMOVED lines=9> */
.L_x_41:


//--------------------- .text._Z17applyDCCoefKernelP6float2ii --------------------------
	.section	.text._Z17applyDCCoefKernelP6float2ii,"ax",@progbits
	.align	128
        .global         _Z17applyDCCoefKernelP6float2ii
        .type           _Z17applyDCCoefKernelP6float2ii,@function
        .size           _Z17applyDCCoefKernelP6float2ii,(.L_x_42 - _Z17applyDCCoefKernelP6float2ii)
        .other          _Z17applyDCCoefKernelP6float2ii,@"STO_CUDA_ENTRY STV_DEFAULT"
_Z17applyDCCoefKernelP6float2ii:
.text._Z17applyDCCoefKernelP6float2ii:
[----:B------:R-:W-:Y:S01]  /*0000*/  LDC R1, c[0x0][0x37c] ;  /* 0x0000df00ff017b82 */ /* 0x000fe20000000800 */
[----:B------:R-:W0:Y:S07]  /*0010*/  S2R R3, SR_TID.X ;  /* 0x0000000000037919 */ /* 0x000e2e0000002100 */
[----:B------:R-:W0:Y:S01]  /*0020*/  S2UR UR4, SR_CTAID.X ;  /* 0x00000000000479c3 */ /* 0x000e220000002500 */
[----:B------:R-:W1:Y:S01]  /*0030*/  LDCU.64 UR6, c[0x0][0x388] ;  /* 0x00007100ff0677ac */ /* 0x000e620008000a00 */
[----:B------:R-:W2:Y:S06]  /*0040*/  S2R R5, SR_TID.Y ;  /* 0x0000000000057919 */ /* 0x000eac0000002200 */
[----:B------:R-:W0:Y:S08]  /*0050*/  LDC R0, c[0x0][0x360] ;  /* 0x0000d800ff007b82 */ /* 0x000e300000000800 */
[----:B------:R-:W2:Y:S08]  /*0060*/  S2UR UR5, SR_CTAID.Y ;  /* 0x00000000000579c3 */ /* 0x000eb00000002600 */
[----:B------:R-:W2:Y:S01]  /*0070*/  LDC R2, c[0x0][0x364] ;  /* 0x0000d900ff027b82 */ /* 0x000ea20000000800 */
[----:B0-----:R-:W-:-:S05]  /*0080*/  IMAD R0, R0, UR4, R3 ;  /* 0x0000000400007c24 */ /* 0x001fca000f8e0203 */
[----:B-1----:R-:W-:Y:S01]  /*0090*/  ISETP.GE.AND P0, PT, R0, UR7, PT ;  /* 0x0000000700007c0c */ /* 0x002fe2000bf06270 */
[----:B--2---:R-:W-:-:S05]  /*00a0*/  IMAD R3, R2, UR5, R5 ;  /* 0x0000000502037c24 */ /* 0x004fca000f8e0205 */
[----:B------:R-:W-:-:S13]  /*00b0*/  ISETP.GE.OR P0, PT, R3, UR6, P0 ;  /* 0x0000000603007c0c */ /* 0x000fda0008706670 */
[----:B------:R-:W-:Y:S05]  /*00c0*/  @P0 EXIT ;  /* 0x000000000000094d */ /* 0x000fea0003800000 */
[----:B------:R-:W-:Y:S01]  /*00d0*/  SHF.R.S32.HI R5, RZ, 0x1f, R0 ;  /* 0x0000001fff057819 */ /* 0x000fe20000011400 */
[----:B------:R-:W0:Y:S01]  /*00e0*/  LDCU.64 UR4, c[0x0][0x358] ;  /* 0x00006b00ff0477ac */ /* 0x000e220008000a00 */
[----:B------:R-:W-:Y:S02]  /*00f0*/  BSSY.RECONVERGENT B0, `(.L_x_3) ;  /* 0x0000018000007945 */ /* 0x000fe40003800200 */
[----:B------:R-:W-:-:S04]  /*0100*/  LEA.HI R5, R5, R0, RZ, 0x2 ;  /* 0x0000000005057211 */ /* 0x000fc800078f10ff */
[----:B------:R-:W-:-:S05]  /*0110*/  LOP3.LUT R5, R5, 0xfffffffc, RZ, 0xc0, !PT ;  /* 0xfffffffc05057812 */ /* 0x000fca00078ec0ff */
[C---:B------:R-:W-:Y:S02]  /*0120*/  IMAD.IADD R2, R0.reuse, 0x1, -R5 ;  /* 0x0000000100027824 */ /* 0x040fe400078e0a05 */
[----:B------:R-:W-:Y:S01]  /*0130*/  IMAD R5, R0, UR6, R3 ;  /* 0x0000000600057c24 */ /* 0x000fe2000f8e0203 */
[----:B------:R-:W-:Y:S02]  /*0140*/  LOP3.LUT R3, R3, 0x3, RZ, 0xc0, !PT ;  /* 0x0000000303037812 */ /* 0x000fe400078ec0ff */
[----:B------:R-:W-:-:S13]  /*0150*/  ISETP.NE.AND P0, PT, R2, 0x2, PT ;  /* 0x000000020200780c */ /* 0x000fda0003f05270 */
[----:B0-----:R-:W-:Y:S05]  /*0160*/  @!P0 BRA `(.L_x_4) ;  /* 0x0000000000348947 */ /* 0x001fea0003800000 */
[----:B------:R-:W-:-:S13]  /*0170*/  ISETP.NE.AND P0, PT, R2, 0x1, PT ;  /* 0x000000010200780c */ /* 0x000fda0003f05270 */
[----:B------:R-:W-:Y:S05]  /*0180*/  @!P0 BRA `(.L_x_5) ;  /* 0x00000000001c8947 */ /* 0x000fea0003800000 */
[----:B------:R-:W-:-:S13]  /*0190*/  ISETP.NE.AND P0, PT, R2, RZ, PT ;  /* 0x000000ff0200720c */ /* 0x000fda0003f05270 */
[----:B------:R-:W-:Y:S01]  /*01a0*/  @!P0 IMAD.SHL.U32 R0, R3, 0x8, RZ ;  /* 0x0000000803008824 */ /* 0x000fe200078e00ff */
[----:B------:R-:W-:-:S03]  /*01b0*/  @P0 MOV R2, 0x60 ;  /* 0x0000006000020802 */ /* 0x000fc60000000f00 */
[----:B------:R0:W1:Y:S02]  /*01c0*/  @!P0 LDC.64 R6, c[0x3][R0] ;  /* 0x00c0000000068b82 */ /* 0x0000640000000a00 */
[----:B------:R-:W-:-:S06]  /*01d0*/  @P0 IMAD R3, R3, 0x8, R2 ;  /* 0x0000000803030824 */ /* 0x000fcc00078e0202 */
[----:B------:R0:W2:Y:S01]  /*01e0*/  @P0 LDC.64 R6, c[0x3][R3] ;  /* 0x00c0000003060b82 */ /* 0x0000a20000000a00 */
[----:B-1----:R-:W-:Y:S05]  /*01f0*/  BRA `(.L_x_6) ;  /* 0x00000000001c7947 */ /* 0x002fea0003800000 */
.L_x_5:
[----:B------:R-:W-:Y:S02]  /*0200*/  UMOV UR6, 0x20 ;  /* 0x0000002000067882 */ /* 0x000fe40000000000 */
[----:B------:R-:W-:-:S04]  /*0210*/  LEA R3, R3, UR6, 0x3 ;  /* 0x0000000603037c11 */ /* 0x000fc8000f8e18ff */
[----:B------:R1:W3:Y:S01]  /*0220*/  LDC.64 R6, c[0x3][R3] ;  /* 0x00c0000003067b82 */ /* 0x0002e20000000a00 */
[----:B------:R-:W-:Y:S05]  /*0230*/  BRA `(.L_x_6) ;  /* 0x00000000000c7947 */ /* 0x000fea0003800000 */
.L_x_4:
[----:B------:R-:W-:Y:S02]  /*0240*/  UMOV UR6, 0x40 ;  /* 0x0000004000067882 */ /* 0x000fe40000000000 */
[----:B------:R-:W-:-:S04]  /*0250*/  LEA R3, R3, UR6, 0x3 ;  /* 0x0000000603037c11 */ /* 0x000fc8000f8e18ff */
[----:B------:R4:W0:Y:S03]  /*0260*/  LDC.64 R6, c[0x3][R3] ;  /* 0x00c0000003067b82 */ /* 0x0008260000000a00 */
.L_x_6:
[----:B------:R-:W-:Y:S05]  /*0270*/  BSYNC.RECONVERGENT B0 ;  /* 0x0000000000007941 */ /* 0x000fea0003800200 */
.L_x_3:
[----:B01--4-:R-:W0:Y:S02]  /*0280*/  LDC.64 R2, c[0x0][0x380] ;  /* 0x0000e000ff027b82 */ /* 0x013e240000000a00 */
[----:B0-----:R-:W-:-:S05]  /*0290*/  IMAD.WIDE R2, R5, 0x8, R2 ;  /* 0x0000000805027825 */ /* 0x001fca00078e0202 */
[----:B------:R-:W2:Y:S02]  /*02a0*/  LDG.E.64 R4, desc[UR4][R2.64] ;  /* 0x0000000402047981 */ /* 0x000ea4000c1e1b00 */
[C---:B--23--:R-:W-:Y:S01]  /*02b0*/  FMUL R9, R5.reuse, R7 ;  /* 0x0000000705097220 */ /* 0x04cfe20000400000 */
[----:B------:R-:W-:-:S03]  /*02c0*/  FMUL R0, R5, R6 ;  /* 0x0000000605007220 */ /* 0x000fc60000400000 */
[C---:B------:R-:W-:Y:S01]  /*02d0*/  FFMA R6, R4.reuse, R6, -R9 ;  /* 0x0000000604067223 */ /* 0x040fe20000000809 */
[----:B------:R-:W-:-:S05]  /*02e0*/  FFMA R7, R4, R7, R0 ;  /* 0x0000000704077223 */ /* 0x000fca0000000000 */
[----:B------:R-:W-:Y:S01]  /*02f0*/  STG.E.64 desc[UR4][R2.64], R6 ;  /* 0x0000000602007986 */ /* 0x000fe2000c101b04 */
[----:B------:R-:W-:Y:S05]  /*0300*/  EXIT ;  /* 0x000000000000794d */ /* 0x000fea0003800000 */
.L_x_7:
        /* <DEDUP_REMOVED lines=15> */
.L_x_42:


//--------------------- .text._Z20fftShiftKernelSimpleP6float2S0_ii --------------------------
	.section	.text._Z20fftShiftKernelSimpleP6float2S0_ii,"ax",@progbits
	.align	128
        .global         _Z20fftShiftKernelSimpleP6float2S0_ii
        .type           _Z20fftShiftKernelSimpleP6float2S0_ii,@function
        .size           _Z20fftShiftKernelSimpleP6float2S0_ii,(.L_x_43 - _Z20fftShiftKernelSimpleP6float2S0_ii)
        .other          _Z20fftShiftKernelSimpleP6float2S0_ii,@"STO_CUDA_ENTRY STV_DEFAULT"
_Z20fftShiftKernelSimpleP6float2S0_ii:
.text._Z20fftShiftKernelSimpleP6float2S0_ii:
[----:B------:R-:W-:Y:S01]  /*0000*/  LDC R1, c[0x0][0x37c] ;  /* 0x0000df00ff017b82 */ /* 0x000fe20000000800 */
[----:B------:R-:W0:Y:S07]  /*0010*/  S2R R5, SR_TID.X ;  /* 0x0000000000057919 */ /* 0x000e2e0000002100 */
[----:B------:R-:W0:Y:S08]  /*0020*/  S2UR UR4, SR_CTAID.X ;  /* 0x00000000000479c3 */ /* 0x000e300000002500 */
[----:B------:R-:W0:Y:S08]  /*0030*/  LDC R0, c[0x0][0x360] ;  /* 0x0000d800ff007b82 */ /* 0x000e300000000800 */
[----:B------:R-:W1:Y:S01]  /*0040*/  LDC.64 R2, c[0x0][0x390] ;  /* 0x0000e400ff027b82 */ /* 0x000e620000000a00 */
[----:B0-----:R-:W-:-:S02]  /*0050*/  IMAD R0, R0, UR4, R5 ;  /* 0x0000000400007c24 */ /* 0x001fc4000f8e0205 */
[----:B-1----:R-:W-:-:S05]  /*0060*/  IMAD R3, R3, R2, RZ ;  /* 0x0000000203037224 */ /* 0x002fca00078e02ff */
[----:B------:R-:W-:-:S13]  /*0070*/  ISETP.GE.AND P0, PT, R0, R3, PT ;  /* 0x000000030000720c */ /* 0x000fda0003f06270 */
[----:B------:R-:W-:Y:S05]  /*0080*/  @P0 EXIT ;  /* 0x000000000000094d */ /* 0x000fea0003800000 */
[----:B------:R-:W0:Y:S01]  /*0090*/  LDC.64 R4, c[0x0][0x380] ;  /* 0x0000e000ff047b82 */ /* 0x000e220000000a00 */
[----:B------:R-:W1:Y:S01]  /*00a0*/  LDCU.64 UR4, c[0x0][0x358] ;  /* 0x00006b00ff0477ac */ /* 0x000e620008000a00 */
[----:B0-----:R-:W-:-:S06]  /*00b0*/  IMAD.WIDE R4, R0, 0x8, R4 ;  /* 0x0000000800047825 */ /* 0x001fcc00078e0204 */
[----:B-1----:R-:W2:Y:S01]  /*00c0*/  LDG.E.64 R4, desc[UR4][R4.64] ;  /* 0x0000000404047981 */ /* 0x002ea2000c1e1b00 */
[----:B------:R-:W-:Y:S02]  /*00d0*/  IABS R3, R2 ;  /* 0x0000000200037213 */ /* 0x000fe40000000000 */
[----:B------:R-:W-:Y:S02]  /*00e0*/  ISETP.GE.AND P1, PT, R0, RZ, PT ;  /* 0x000000ff0000720c */ /* 0x000fe40003f26270 */
[----:B------:R-:W0:Y:S08]  /*00f0*/  I2F.RP R8, R3 ;  /* 0x0000000300087306 */ /* 0x000e300000209400 */
[----:B0-----:R-:W0:Y:S02]  /*0100*/  MUFU.RCP R8, R8 ;  /* 0x0000000800087308 */ /* 0x001e240000001000 */
[----:B0-----:R-:W-:-:S06]  /*0110*/  VIADD R6, R8, 0xffffffe ;  /* 0x0ffffffe08067836 */ /* 0x001fcc0000000000 */
[----:B------:R0:W1:Y:S02]  /*0120*/  F2I.FTZ.U32.TRUNC.NTZ R7, R6 ;  /* 0x0000000600077305 */ /* 0x000064000021f000 */
[----:B0-----:R-:W-:Y:S02]  /*0130*/  IMAD.MOV.U32 R6, RZ, RZ, RZ ;  /* 0x000000ffff067224 */ /* 0x001fe400078e00ff */
[----:B-1----:R-:W-:-:S04]  /*0140*/  IMAD.MOV R10, RZ, RZ, -R7 ;  /* 0x000000ffff0a7224 */ /* 0x002fc800078e0a07 */
[----:B------:R-:W-:Y:S01]  /*0150*/  IMAD R9, R10, R3, RZ ;  /* 0x000000030a097224 */ /* 0x000fe200078e02ff */
[----:B------:R-:W-:-:S03]  /*0160*/  IABS R10, R0 ;  /* 0x00000000000a7213 */ /* 0x000fc60000000000 */
[----:B------:R-:W-:-:S06]  /*0170*/  IMAD.HI.U32 R7, R7, R9, R6 ;  /* 0x0000000907077227 */ /* 0x000fcc00078e0006 */
[----:B------:R-:W-:-:S05]  /*0180*/  IMAD.HI.U32 R9, R7, R10, RZ ;  /* 0x0000000a07097227 */ /* 0x000fca00078e00ff */
[----:B------:R-:W-:-:S05]  /*0190*/  IADD3 R9, PT, PT, -R9, RZ, RZ ;  /* 0x000000ff09097210 */ /* 0x000fca0007ffe1ff */
[----:B------:R-:W-:Y:S01]  /*01a0*/  IMAD R8, R3, R9, R10 ;  /* 0x0000000903087224 */ /* 0x000fe200078e020a */
[----:B------:R-:W-:-:S04]  /*01b0*/  LOP3.LUT R9, RZ, R2, RZ, 0x33, !PT ;  /* 0x00000002ff097212 */ /* 0x000fc800078e33ff */
[----:B------:R-:W-:-:S13]  /*01c0*/  ISETP.GT.U32.AND P0, PT, R3, R8, PT ;  /* 0x000000080300720c */ /* 0x000fda0003f04070 */
[----:B------:R-:W-:-:S05]  /*01d0*/  @!P0 IMAD.IADD R8, R8, 0x1, -R3 ;  /* 0x0000000108088824 */ /* 0x000fca00078e0a03 */
[----:B------:R-:W-:-:S13]  /*01e0*/  ISETP.GT.U32.AND P0, PT, R3, R8, PT ;  /* 0x000000080300720c */ /* 0x000fda0003f04070 */
[----:B------:R-:W-:Y:S01]  /*01f0*/  @!P0 IMAD.IADD R8, R8, 0x1, -R3 ;  /* 0x0000000108088824 */ /* 0x000fe200078e0a03 */
[C---:B------:R-:W-:Y:S02]  /*0200*/  ISETP.NE.AND P0, PT, R2.reuse, RZ, PT ;  /* 0x000000ff0200720c */ /* 0x040fe40003f05270 */
[----:B------:R-:W-:Y:S02]  /*0210*/  LEA.HI R2, R2, R2, RZ, 0x1 ;  /* 0x0000000202027211 */ /* 0x000fe400078f08ff */
[----:B------:R-:W-:-:S04]  /*0220*/  @!P1 IADD3 R8, PT, PT, -R8, RZ, RZ ;  /* 0x000000ff08089210 */ /* 0x000fc80007ffe1ff */
[----:B------:R-:W-:-:S04]  /*0230*/  SEL R11, R9, R8, !P0 ;  /* 0x00000008090b7207 */ /* 0x000fc80004000000 */
[----:B------:R-:W-:-:S04]  /*0240*/  LEA.HI.SX32 R2, R2, R11, 0x1f ;  /* 0x0000000b02027211 */ /* 0x000fc800078ffaff */
[----:B------:R-:W-:Y:S02]  /*0250*/  IABS R8, R2 ;  /* 0x0000000200087213 */ /* 0x000fe40000000000 */
[----:B------:R-:W-:-:S03]  /*0260*/  ISETP.GE.AND P2, PT, R2, RZ, PT ;  /* 0x000000ff0200720c */ /* 0x000fc60003f46270 */
[----:B------:R-:W-:-:S04]  /*0270*/  IMAD.HI.U32 R7, R7, R8, RZ ;  /* 0x0000000807077227 */ /* 0x000fc800078e00ff */
[----:B------:R-:W-:-:S04]  /*0280*/  IMAD.MOV R7, RZ, RZ, -R7 ;  /* 0x000000ffff077224 */ /* 0x000fc800078e0a07 */
[C---:B------:R-:W-:Y:S02]  /*0290*/  IMAD R8, R3.reuse, R7, R8 ;  /* 0x0000000703087224 */ /* 0x040fe400078e0208 */
[----:B------:R-:W0:Y:S03]  /*02a0*/  LDC.64 R6, c[0x0][0x388] ;  /* 0x0000e200ff067b82 */ /* 0x000e260000000a00 */
[----:B------:R-:W-:-:S13]  /*02b0*/  ISETP.GT.U32.AND P1, PT, R3, R8, PT ;  /* 0x000000080300720c */ /* 0x000fda0003f24070 */
[----:B------:R-:W-:-:S05]  /*02c0*/  @!P1 IMAD.IADD R8, R8, 0x1, -R3 ;  /* 0x0000000108089824 */ /* 0x000fca00078e0a03 */
[----:B------:R-:W-:-:S13]  /*02d0*/  ISETP.GT.U32.AND P1, PT, R3, R8, PT ;  /* 0x000000080300720c */ /* 0x000fda0003f24070 */
[----:B------:R-:W-:-:S05]  /*02e0*/  @!P1 IADD3 R8, PT, PT, R8, -R3, RZ ;  /* 0x8000000308089210 */ /* 0x000fca0007ffe0ff */
[----:B------:R-:W-:-:S05]  /*02f0*/  @!P2 IMAD.MOV R8, RZ, RZ, -R8 ;  /* 0x000000ffff08a224 */ /* 0x000fca00078e0a08 */
[----:B------:R-:W-:-:S04]  /*0300*/  SEL R9, R9, R8, !P0 ;  /* 0x0000000809097207 */ /* 0x000fc80004000000 */
[----:B------:R-:W-:-:S05]  /*0310*/  IADD3 R3, PT, PT, R9, R0, -R11 ;  /* 0x0000000009037210 */ /* 0x000fca0007ffe80b */
[----:B0-----:R-:W-:-:S05]  /*0320*/  IMAD.WIDE R2, R3, 0x8, R6 ;  /* 0x0000000803027825 */ /* 0x001fca00078e0206 */
[----:B--2---:R-:W-:Y:S01]  /*0330*/  STG.E.64 desc[UR4][R2.64], R4 ;  /* 0x0000000402007986 */ /* 0x004fe2000c101b04 */
[----:B------:R-:W-:Y:S05]  /*0340*/  EXIT ;  /* 0x000000000000794d */ /* 0x000fea0003800000 */
.L_x_8:
        /* <DEDUP_REMOVED lines=11> */
.L_x_43:


//--------------------- .text._Z15windowingKernelP6float2PKfii --------------------------
	.section	.text._Z15windowingKernelP6float2PKfii,"ax",@progbits
	.align	128
        .global         _Z15windowingKernelP6float2PKfii
        .type           _Z15windowingKernelP6float2PKfii,@function
        .size           _Z15windowingKernelP6float2PKfii,(.L_x_44 - _Z15windowingKernelP6float2PKfii)
        .other          _Z15windowingKernelP6float2PKfii,@"STO_CUDA_ENTRY STV_DEFAULT"
_Z15windowingKernelP6float2PKfii:
.text._Z15windowingKernelP6float2PKfii:
        /* <DEDUP_REMOVED lines=13> */
[----:B------:R-:W0:Y:S01]  /*00d0*/  LDC.64 R2, c[0x0][0x388] ;  /* 0x0000e200ff027b82 */ /* 0x000e220000000a00 */
[----:B------:R-:W1:Y:S01]  /*00e0*/  LDCU.64 UR4, c[0x0][0x358] ;  /* 0x00006b00ff0477ac */ /* 0x000e620008000a00 */
[----:B------:R-:W-:-:S06]  /*00f0*/  IMAD R9, R0, UR6, R7 ;  /* 0x0000000600097c24 */ /* 0x000fcc000f8e0207 */
[----:B------:R-:W2:Y:S01]  /*0100*/  LDC.64 R4, c[0x0][0x380] ;  /* 0x0000e000ff047b82 */ /* 0x000ea20000000a00 */
[----:B0-----:R-:W-:-:S06]  /*0110*/  IMAD.WIDE.U32 R2, R7, 0x4, R2 ;  /* 0x0000000407027825 */ /* 0x001fcc00078e0002 */
[----:B-1----:R-:W3:Y:S01]  /*0120*/  LDG.E R2, desc[UR4][R2.64] ;  /* 0x0000000402027981 */ /* 0x002ee2000c1e1900 */
[----:B--2---:R-:W-:-:S05]  /*0130*/  IMAD.WIDE R4, R9, 0x8, R4 ;  /* 0x0000000809047825 */ /* 0x004fca00078e0204 */
[----:B------:R-:W3:Y:S02]  /*0140*/  LDG.E.64 R6, desc[UR4][R4.64] ;  /* 0x0000000404067981 */ /* 0x000ee4000c1e1b00 */
[C---:B---3--:R-:W-:Y:S01]  /*0150*/  FMUL R6, R2.reuse, R6 ;  /* 0x0000000602067220 */ /* 0x048fe20000400000 */
[----:B------:R-:W-:-:S05]  /*0160*/  FMUL R7, R2, R7 ;  /* 0x0000000702077220 */ /* 0x000fca0000400000 */
[----:B------:R-:W-:Y:S01]  /*0170*/  STG.E.64 desc[UR4][R4.64], R6 ;  /* 0x0000000604007986 */ /* 0x000fe2000c101b04 */
[----:B------:R-:W-:Y:S05]  /*0180*/  EXIT ;  /* 0x000000000000794d */ /* 0x000fea0003800000 */
.L_x_9:
        /* <DEDUP_REMOVED lines=15> */
.L_x_44:


//--------------------- .text._Z18buildOverlapMatrixPK6float2PS_iiii --------------------------
	.section	.text._Z18buildOverlapMatrixPK6float2PS_iiii,"ax",@progbits
	.align	128
        .global         _Z18buildOverlapMatrixPK6float2PS_iiii
        .type           _Z18buildOverlapMatrixPK6float2PS_iiii,@function
        .size           _Z18buildOverlapMatrixPK6float2PS_iiii,(.L_x_45 - _Z18buildOverlapMatrixPK6float2PS_iiii)
        .other          _Z18buildOverlapMatrixPK6float2PS_iiii,@"STO_CUDA_ENTRY STV_DEFAULT"
_Z18buildOverlapMatrixPK6float2PS_iiii:
.text._Z18buildOverlapMatrixPK6float2PS_iiii:
[----:B------:R-:W-:Y:S01]  /*0000*/  LDC R1, c[0x0][0x37c] ;  /* 0x0000df00ff017b82 */ /* 0x000fe20000000800 */
[----:B------:R-:W0:Y:S07]  /*0010*/  S2R R7, SR_TID.X ;  /* 0x0000000000077919 */ /* 0x000e2e0000002100 */
[----:B------:R-:W1:Y:S08]  /*0020*/  S2UR UR4, SR_CTAID.X ;  /* 0x00000000000479c3 */ /* 0x000e700000002500 */
[----:B------:R-:W1:Y:S08]  /*0030*/  LDC R2, c[0x0][0x398] ;  /* 0x0000e600ff027b82 */ /* 0x000e700000000800 */
[----:B------:R-:W0:Y:S01]  /*0040*/  LDC R0, c[0x0][0x390] ;  /* 0x0000e400ff007b82 */ /* 0x000e220000000800 */
[----:B-1----:R-:W-:-:S04]  /*0050*/  ISETP.LE.AND P0, PT, R2, UR4, PT ;  /* 0x0000000402007c0c */ /* 0x002fc8000bf03270 */
[----:B0-----:R-:W-:-:S13]  /*0060*/  ISETP.GE.OR P0, PT, R7, R0, P0 ;  /* 0x000000000700720c */ /* 0x001fda0000706670 */
[----:B------:R-:W-:Y:S05]  /*0070*/  @P0 EXIT ;  /* 0x000000000000094d */ /* 0x000fea0003800000 */
[----:B------:R-:W0:Y:S01]  /*0080*/  LDC R2, c[0x0][0x394] ;  /* 0x0000e500ff027b82 */ /* 0x000e220000000800 */
[----:B------:R-:W1:Y:S01]  /*0090*/  LDCU UR5, c[0x0][0x39c] ;  /* 0x00007380ff0577ac */ /* 0x000e620008000800 */
[--C-:B0-----:R-:W-:Y:S02]  /*00a0*/  IMAD R3, R2, UR4, R7.reuse ;  /* 0x0000000402037c24 */ /* 0x101fe4000f8e0207 */
[----:B------:R-:W-:-:S03]  /*00b0*/  IMAD R7, R0, UR4, R7 ;  /* 0x0000000400077c24 */ /* 0x000fc6000f8e0207 */
[----:B-1----:R-:W-:Y:S01]  /*00c0*/  ISETP.GE.AND P0, PT, R3, UR5, PT ;  /* 0x0000000503007c0c */ /* 0x002fe2000bf06270 */
[----:B------:R-:W0:-:S12]  /*00d0*/  LDCU.64 UR4, c[0x0][0x358] ;  /* 0x00006b00ff0477ac */ /* 0x000e180008000a00 */
[----:B------:R-:W-:Y:S05]  /*00e0*/  @P0 BRA `(.L_x_10) ;  /* 0x00000000001c0947 */ /* 0x000fea0003800000 */
[----:B------:R-:W1:Y:S02]  /*00f0*/  LDC.64 R4, c[0x0][0x380] ;  /* 0x0000e000ff047b82 */ /* 0x000e640000000a00 */
[----:B-1----:R-:W-:-:S06]  /*0100*/  IMAD.WIDE R4, R3, 0x8, R4 ;  /* 0x0000000803047825 */ /* 0x002fcc00078e0204 */
[----:B------:R-:W1:Y:S01]  /*0110*/  LDC.64 R2, c[0x0][0x388] ;  /* 0x0000e200ff027b82 */ /* 0x000e620000000a00 */
[----:B0-----:R-:W2:Y:S01]  /*0120*/  LDG.E.64.CONSTANT R4, desc[UR4][R4.64] ;  /* 0x0000000404047981 */ /* 0x001ea2000c1e9b00 */
[----:B-1----:R-:W-:-:S05]  /*0130*/  IMAD.WIDE.U32 R2, R7, 0x8, R2 ;  /* 0x0000000807027825 */ /* 0x002fca00078e0002 */
[----:B--2---:R-:W-:Y:S01]  /*0140*/  STG.E.64 desc[UR4][R2.64], R4 ;  /* 0x0000000402007986 */ /* 0x004fe2000c101b04 */
[----:B------:R-:W-:Y:S05]  /*0150*/  EXIT ;  /* 0x000000000000794d */ /* 0x000fea0003800000 */
.L_x_10:
[----:B------:R-:W1:Y:S02]  /*0160*/  LDC.64 R2, c[0x0][0x388] ;  /* 0x0000e200ff027b82 */ /* 0x000e640000000a00 */
[----:B-1----:R-:W-:-:S05]  /*0170*/  IMAD.WIDE.U32 R2, R7, 0x8, R2 ;  /* 0x0000000807027825 */ /* 0x002fca00078e0002 */
[----:B0-----:R-:W-:Y:S01]  /*0180*/  STG.E.64 desc[UR4][R2.64], RZ ;  /* 0x000000ff02007986 */ /* 0x001fe2000c101b04 */
[----:B------:R-:W-:Y:S05]  /*0190*/  EXIT ;  /* 0x000000000000794d */ /* 0x000fea0003800000 */
.L_x_11:
        /* <DEDUP_REMOVED lines=14> */
.L_x_45:


//--------------------- .text._Z7zeroPadPK6float2PS_ii --------------------------
	.section	.text._Z7zeroPadPK6float2PS_ii,"ax",@progbits
	.align	128
        .global         _Z7zeroPadPK6float2PS_ii
        .type           _Z7zeroPadPK6float2PS_ii,@function
        .size           _Z7zeroPadPK6float2PS_ii,(.L_x_46 - _Z7zeroPadPK6float2PS_ii)
        .other          _Z7zeroPadPK6float2PS_ii,@"STO_CUDA_ENTRY STV_DEFAULT"
_Z7zeroPadPK6float2PS_ii:
.text._Z7zeroPadPK6float2PS_ii:
        /* <DEDUP_REMOVED lines=8> */
[----:B------:R-:W0:Y:S02]  /*0080*/  LDCU UR4, c[0x0][0x390] ;  /* 0x00007200ff0477ac */ /* 0x000e240008000800 */
[----:B0-----:R-:W-:Y:S01]  /*0090*/  ISETP.GE.AND P0, PT, R7, UR4, PT ;  /* 0x0000000407007c0c */ /* 0x001fe2000bf06270 */
[----:B------:R-:W0:-:S12]  /*00a0*/  LDCU.64 UR4, c[0x0][0x358] ;  /* 0x00006b00ff0477ac */ /* 0x000e180008000a00 */
[----:B------:R-:W-:Y:S05]  /*00b0*/  @P0 BRA `(.L_x_12) ;  /* 0x00000000001c0947 */ /* 0x000fea0003800000 */
[----:B------:R-:W1:Y:S08]  /*00c0*/  LDC.64 R4, c[0x0][0x380] ;  /* 0x0000e000ff047b82 */ /* 0x000e700000000a00 */
[----:B------:R-:W2:Y:S01]  /*00d0*/  LDC.64 R2, c[0x0][0x388] ;  /* 0x0000e200ff027b82 */ /* 0x000ea20000000a00 */
[----:B-1----:R-:W-:-:S06]  /*00e0*/  IMAD.WIDE R4, R7, 0x8, R4 ;  /* 0x0000000807047825 */ /* 0x002fcc00078e0204 */
[----:B0-----:R-:W3:Y:S01]  /*00f0*/  LDG.E.64 R4, desc[UR4][R4.64] ;  /* 0x0000000404047981 */ /* 0x001ee2000c1e1b00 */
[----:B--2---:R-:W-:-:S05]  /*0100*/  IMAD.WIDE R2, R7, 0x8, R2 ;  /* 0x0000000807027825 */ /* 0x004fca00078e0202 */
[----:B---3--:R-:W-:Y:S01]  /*0110*/  STG.E.64 desc[UR4][R2.64], R4 ;  /* 0x0000000402007986 */ /* 0x008fe2000c101b04 */
[----:B------:R-:W-:Y:S05]  /*0120*/  EXIT ;  /* 0x000000000000794d */ /* 0x000fea0003800000 */
.L_x_12:
[----:B------:R-:W1:Y:S02]  /*0130*/  LDC.64 R2, c[0x0][0x388] ;  /* 0x0000e200ff027b82 */ /* 0x000e640000000a00 */
[----:B-1----:R-:W-:-:S05]  /*0140*/  IMAD.WIDE R2, R7, 0x8, R2 ;  /* 0x0000000807027825 */ /* 0x002fca00078e0202 */
[----:B0-----:R-:W-:Y:S01]  /*0150*/  STG.E.64 desc[UR4][R2.64], RZ ;  /* 0x000000ff02007986 */ /* 0x001fe2000c101b04 */
[----:B------:R-:W-:Y:S05]  /*0160*/  EXIT ;  /* 0x000000000000794d */ /* 0x000fea0003800000 */
.L_x_13:
        /* <DEDUP_REMOVED lines=9> */
.L_x_46:


//--------------------- .text._Z15replicateSignalPK6float2PS_i --------------------------
	.section	.text._Z15replicateSignalPK6float2PS_i,"ax",@progbits
	.align	128
        .global         _Z15replicateSignalPK6float2PS_i
        .type           _Z15replicateSignalPK6float2PS_i,@function
        .size           _Z15replicateSignalPK6float2PS_i,(.L_x_47 - _Z15replicateSignalPK6float2PS_i)
        .other          _Z15replicateSignalPK6float2PS_i,@"STO_CUDA_ENTRY STV_DEFAULT"
_Z15replicateSignalPK6float2PS_i:
.text._Z15replicateSignalPK6float2PS_i:
[----:B------:R-:W-:Y:S01]  /*0000*/  LDC R1, c[0x0][0x37c] ;  /* 0x0000df00ff017b82 */ /* 0x000fe20000000800 */
[----:B------:R-:W0:Y:S07]  /*0010*/  S2R R7, SR_CTAID.X ;  /* 0x0000000000077919 */ /* 0x000e2e0000002500 */
[----:B------:R-:W1:Y:S01]  /*0020*/  LDC R6, c[0x0][0x390] ;  /* 0x0000e400ff067b82 */ /* 0x000e620000000800 */
[----:B------:R-:W0:Y:S01]  /*0030*/  LDCU UR4, c[0x0][0x360] ;  /* 0x00006c00ff0477ac */ /* 0x000e220008000800 */
[----:B------:R-:W0:Y:S02]  /*0040*/  S2R R0, SR_TID.X ;  /* 0x0000000000007919 */ /* 0x000e240000002100 */
[----:B0-----:R-:W-:-:S05]  /*0050*/  IMAD R7, R7, UR4, R0 ;  /* 0x0000000407077c24 */ /* 0x001fca000f8e0200 */
[----:B-1----:R-:W-:-:S13]  /*0060*/  ISETP.GE.AND P0, PT, R7, R6, PT ;  /* 0x000000060700720c */ /* 0x002fda0003f06270 */
[----:B------:R-:W-:Y:S05]  /*0070*/  @P0 EXIT ;  /* 0x000000000000094d */ /* 0x000fea0003800000 */
[----:B------:R-:W0:Y:S01]  /*0080*/  LDC.64 R4, c[0x0][0x380] ;  /* 0x0000e000ff047b82 */ /* 0x000e220000000a00 */
[----:B------:R-:W1:Y:S07]  /*0090*/  LDCU.64 UR4, c[0x0][0x358] ;  /* 0x00006b00ff0477ac */ /* 0x000e6e0008000a00 */
[----:B------:R-:W2:Y:S01]  /*00a0*/  LDC.64 R2, c[0x0][0x388] ;  /* 0x0000e200ff027b82 */ /* 0x000ea20000000a00 */
[----:B0-----:R-:W-:-:S06]  /*00b0*/  IMAD.WIDE R4, R7, 0x8, R4 ;  /* 0x0000000807047825 */ /* 0x001fcc00078e0204 */
[----:B-1----:R-:W3:Y:S01]  /*00c0*/  LDG.E.64 R4, desc[UR4][R4.64] ;  /* 0x0000000404047981 */ /* 0x002ee2000c1e1b00 */
[----:B--2---:R-:W-:-:S04]  /*00d0*/  IMAD.WIDE R2, R7, 0x8, R2 ;  /* 0x0000000807027825 */ /* 0x004fc800078e0202 */
[----:B------:R-:W-:Y:S01]  /*00e0*/  IMAD.WIDE R6, R6, 0x8, R2 ;  /* 0x0000000806067825 */ /* 0x000fe200078e0202 */
[----:B---3--:R-:W-:Y:S04]  /*00f0*/  STG.E.64 desc[UR4][R2.64], R4 ;  /* 0x0000000402007986 */ /* 0x008fe8000c101b04 */
[----:B------:R-:W-:Y:S01]  /*0100*/  STG.E.64 desc[UR4][R6.64], R4 ;  /* 0x0000000406007986 */ /* 0x000fe2000c101b04 */
[----:B------:R-:W-:Y:S05]  /*0110*/  EXIT ;  /* 0x000000000000794d */ /* 0x000fea0003800000 */
.L_x_14:
        /* <DEDUP_REMOVED lines=14> */
.L_x_47:


//--------------------- .text._Z16normalizeComplexP6float2ffi --------------------------
	.section	.text._Z16normalizeComplexP6float2ffi,"ax",@progbits
	.align	128
        .global         _Z16normalizeComplexP6float2ffi
        .type           _Z16normalizeComplexP6float2ffi,@function
        .size           _Z16normalizeComplexP6float2ffi,(.L_x_38 - _Z16normalizeComplexP6float2ffi)
        .other          _Z16normalizeComplexP6float2ffi,@"STO_CUDA_ENTRY STV_DEFAULT"
_Z16normalizeComplexP6float2ffi:
.text._Z16normalizeComplexP6float2ffi:
        /* <DEDUP_REMOVED lines=10> */
[----:B------:R-:W2:Y:S01]  /*00a0*/  LDC R9, c[0x0][0x388] ;  /* 0x0000e200ff097b82 */ /* 0x000ea20000000800 */
[----:B0-----:R-:W-:-:S05]  /*00b0*/  IMAD.WIDE R4, R3, 0x8, R4 ;  /* 0x0000000803047825 */ /* 0x001fca00078e0204 */
[----:B-1----:R-:W3:Y:S02]  /*00c0*/  LDG.E.64 R2, desc[UR4][R4.64] ;  /* 0x0000000404027981 */ /* 0x002ee4000c1e1b00 */
[----:B------:R-:W0:Y:S01]  /*00d0*/  LDC R0, c[0x0][0x388] ;  /* 0x0000e200ff007b82 */ /* 0x000e220000000800 */
[----:B------:R-:W-:Y:S01]  /*00e0*/  BSSY.RECONVERGENT B0, `(.L_x_15) ;  /* 0x000000c000007945 */ /* 0x000fe20003800200 */
[----:B--2---:R-:W1:Y:S02]  /*00f0*/  MUFU.RCP R6, R9 ;  /* 0x0000000900067308 */ /* 0x004e640000001000 */
[----:B-1----:R-:W-:-:S04]  /*0100*/  FFMA R7, R6, -R9, 1 ;  /* 0x3f80000006077423 */ /* 0x002fc80000000809 */
[----:B------:R-:W-:Y:S02]  /*0110*/  FFMA R7, R6, R7, R6 ;  /* 0x0000000706077223 */ /* 0x000fe40000000006 */
[----:B---3--:R-:W1:Y:S02]  /*0120*/  FCHK P0, R2, R9 ;  /* 0x0000000902007302 */ /* 0x008e640000000000 */
[----:B------:R-:W-:-:S04]  /*0130*/  FFMA R6, R2, R7, RZ ;  /* 0x0000000702067223 */ /* 0x000fc800000000ff */
[----:B------:R-:W-:-:S04]  /*0140*/  FFMA R8, R6, -R9, R2 ;  /* 0x8000000906087223 */ /* 0x000fc80000000002 */
[----:B------:R-:W-:Y:S01]  /*0150*/  FFMA R6, R7, R8, R6 ;  /* 0x0000000807067223 */ /* 0x000fe20000000006 */
[----:B01----:R-:W-:Y:S06]  /*0160*/  @!P0 BRA `(.L_x_16) ;  /* 0x00000000000c8947 */ /* 0x003fec0003800000 */
[----:B------:R-:W-:-:S07]  /*0170*/  MOV R8, 0x190 ;  /* 0x0000019000087802 */ /* 0x000fce0000000f00 */
[----:B------:R-:W-:Y:S05]  /*0180*/  CALL.REL.NOINC `($__internal_0_$__cuda_sm3x_div_rn_noftz_f32_slowpath) ;  /* 0x0000000000587944 */ /* 0x000fea0003c00000 */
[----:B------:R-:W-:-:S07]  /*0190*/  IMAD.MOV.U32 R6, RZ, RZ, R2 ;  /* 0x000000ffff067224 */ /* 0x000fce00078e0002 */
.L_x_16:
[----:B------:R-:W-:Y:S05]  /*01a0*/  BSYNC.RECONVERGENT B0 ;  /* 0x0000000000007941 */ /* 0x000fea0003800200 */
.L_x_15:
[----:B------:R-:W0:Y:S01]  /*01b0*/  LDC.64 R8, c[0x0][0x388] ;  /* 0x0000e200ff087b82 */ /* 0x000e220000000a00 */
[----:B------:R-:W-:Y:S01]  /*01c0*/  BSSY.RECONVERGENT B0, `(.L_x_17) ;  /* 0x000000e000007945 */ /* 0x000fe20003800200 */
[----:B0-----:R-:W0:Y:S01]  /*01d0*/  MUFU.RCP R7, R8 ;  /* 0x0000000800077308 */ /* 0x001e220000001000 */
[----:B------:R-:W-:-:S07]  /*01e0*/  FMUL R6, R6, R9 ;  /* 0x0000000906067220 */ /* 0x000fce0000400000 */
[----:B------:R-:W1:Y:S01]  /*01f0*/  FCHK P0, R3, R8 ;  /* 0x0000000803007302 */ /* 0x000e620000000000 */
[----:B0-----:R-:W-:-:S04]  /*0200*/  FFMA R2, R7, -R8, 1 ;  /* 0x3f80000007027423 */ /* 0x001fc80000000808 */
[----:B------:R-:W-:-:S04]  /*0210*/  FFMA R11, R7, R2, R7 ;  /* 0x00000002070b7223 */ /* 0x000fc80000000007 */
[----:B------:R-:W-:-:S04]  /*0220*/  FFMA R2, R3, R11, RZ ;  /* 0x0000000b03027223 */ /* 0x000fc800000000ff */
[----:B------:R-:W-:-:S04]  /*0230*/  FFMA R7, R2, -R8, R3 ;  /* 0x8000000802077223 */ /* 0x000fc80000000003 */
[----:B------:R-:W-:Y:S01]  /*0240*/  FFMA R7, R11, R7, R2 ;  /* 0x000000070b077223 */ /* 0x000fe20000000002 */
[----:B-1----:R-:W-:Y:S06]  /*0250*/  @!P0 BRA `(.L_x_18) ;  /* 0x0000000000108947 */ /* 0x002fec0003800000 */
[----:B------:R-:W-:Y:S01]  /*0260*/  IMAD.MOV.U32 R2, RZ, RZ, R3 ;  /* 0x000000ffff027224 */ /* 0x000fe200078e0003 */
[----:B------:R-:W-:-:S07]  /*0270*/  MOV R8, 0x290 ;  /* 0x0000029000087802 */ /* 0x000fce0000000f00 */
[----:B------:R-:W-:Y:S05]  /*0280*/  CALL.REL.NOINC `($__internal_0_$__cuda_sm3x_div_rn_noftz_f32_slowpath) ;  /* 0x0000000000187944 */ /* 0x000fea0003c00000 */
[----:B------:R-:W-:-:S07]  /*0290*/  IMAD.MOV.U32 R7, RZ, RZ, R2 ;  /* 0x000000ffff077224 */ /* 0x000fce00078e0002 */
.L_x_18:
[----:B------:R-:W-:Y:S05]  /*02a0*/  BSYNC.RECONVERGENT B0 ;  /* 0x0000000000007941 */ /* 0x000fea0003800200 */
.L_x_17:
[----:B------:R-:W0:Y:S02]  /*02b0*/  LDCU UR6, c[0x0][0x38c] ;  /* 0x00007180ff0677ac */ /* 0x000e240008000800 */
[----:B0-----:R-:W-:-:S05]  /*02c0*/  FMUL R7, R7, UR6 ;  /* 0x0000000607077c20 */ /* 0x001fca0008400000 */
[----:B------:R-:W-:Y:S01]  /*02d0*/  STG.E.64 desc[UR4][R4.64], R6 ;  /* 0x0000000604007986 */ /* 0x000fe2000c101b04 */
[----:B------:R-:W-:Y:S05]  /*02e0*/  EXIT ;  /* 0x000000000000794d */ /* 0x000fea0003800000 */
        .weak           $__internal_0_$__cuda_sm3x_div_rn_noftz_f32_slowpath
        .type           $__internal_0_$__cuda_sm3x_div_rn_noftz_f32_slowpath,@function
        .size           $__internal_0_$__cuda_sm3x_div_rn_noftz_f32_slowpath,(.L_x_38 - $__internal_0_$__cuda_sm3x_div_rn_noftz_f32_slowpath)
$__internal_0_$__cuda_sm3x_div_rn_noftz_f32_slowpath:
[----:B------:R-:W-:Y:S01]  /*02f0*/  SHF.R.U32.HI R9, RZ, 0x17, R0 ;  /* 0x00000017ff097819 */ /* 0x000fe20000011600 */
[----:B------:R-:W-:Y:S01]  /*0300*/  BSSY.RECONVERGENT B1, `(.L_x_19) ;  /* 0x0000063000017945 */ /* 0x000fe20003800200 */
[----:B------:R-:W-:Y:S02]  /*0310*/  SHF.R.U32.HI R7, RZ, 0x17, R2 ;  /* 0x00000017ff077819 */ /* 0x000fe40000011602 */
[----:B------:R-:W-:Y:S02]  /*0320*/  LOP3.LUT R9, R9, 0xff, RZ, 0xc0, !PT ;  /* 0x000000ff09097812 */ /* 0x000fe400078ec0ff */
[----:B------:R-:W-:Y:S01]  /*0330*/  LOP3.LUT R14, R7, 0xff, RZ, 0xc0, !PT ;  /* 0x000000ff070e7812 */ /* 0x000fe200078ec0ff */
[----:B------:R-:W-:Y:S02]  /*0340*/  IMAD.MOV.U32 R7, RZ, RZ, R0 ;  /* 0x000000ffff077224 */ /* 0x000fe400078e0000 */
[----:B------:R-:W-:Y:S02]  /*0350*/  VIADD R11, R9, 0xffffffff ;  /* 0xffffffff090b7836 */ /* 0x000fe40000000000 */
[----:B------:R-:W-:-:S03]  /*0360*/  VIADD R12, R14, 0xffffffff ;  /* 0xffffffff0e0c7836 */ /* 0x000fc60000000000 */
[----:B------:R-:W-:-:S04]  /*0370*/  ISETP.GT.U32.AND P0, PT, R11, 0xfd, PT ;  /* 0x000000fd0b00780c */ /* 0x000fc80003f04070 */
[----:B------:R-:W-:-:S13]  /*0380*/  ISETP.GT.U32.OR P0, PT, R12, 0xfd, P0 ;  /* 0x000000fd0c00780c */ /* 0x000fda0000704470 */
[----:B------:R-:W-:Y:S01]  /*0390*/  @!P0 IMAD.MOV.U32 R10, RZ, RZ, RZ ;  /* 0x000000ffff0a8224 */ /* 0x000fe200078e00ff */
[----:B------:R-:W-:Y:S06]  /*03a0*/  @!P0 BRA `(.L_x_20) ;  /* 0x00000000005c8947 */ /* 0x000fec0003800000 */
[----:B------:R-:W-:Y:S02]  /*03b0*/  FSETP.GTU.FTZ.AND P0, PT, |R2|, +INF , PT ;  /* 0x7f8000000200780b */ /* 0x000fe40003f1c200 */
[----:B------:R-:W-:-:S04]  /*03c0*/  FSETP.GTU.FTZ.AND P1, PT, |R0|, +INF , PT ;  /* 0x7f8000000000780b */ /* 0x000fc80003f3c200 */
[----:B------:R-:W-:-:S13]  /*03d0*/  PLOP3.LUT P0, PT, P0, P1, PT, 0xf8, 0x8f ;  /* 0x00000000008f781c */ /* 0x000fda0000703f70 */
[----:B------:R-:W-:Y:S05]  /*03e0*/  @P0 BRA `(.L_x_21) ;  /* 0x00000004004c0947 */ /* 0x000fea0003800000 */
[----:B------:R-:W-:-:S13]  /*03f0*/  LOP3.LUT P0, RZ, R7, 0x7fffffff, R2, 0xc8, !PT ;  /* 0x7fffffff07ff7812 */ /* 0x000fda000780c802 */
[----:B------:R-:W-:Y:S05]  /*0400*/  @!P0 BRA `(.L_x_22) ;  /* 0x00000004003c8947 */ /* 0x000fea0003800000 */
[----:B------:R-:W-:Y:S02]  /*0410*/  FSETP.NEU.FTZ.AND P2, PT, |R2|, +INF , PT ;  /* 0x7f8000000200780b */ /* 0x000fe40003f5d200 */
[----:B------:R-:W-:Y:S02]  /*0420*/  FSETP.NEU.FTZ.AND P1, PT, |R0|, +INF , PT ;  /* 0x7f8000000000780b */ /* 0x000fe40003f3d200 */
[----:B------:R-:W-:-:S11]  /*0430*/  FSETP.NEU.FTZ.AND P0, PT, |R2|, +INF , PT ;  /* 0x7f8000000200780b */ /* 0x000fd60003f1d200 */
[----:B------:R-:W-:Y:S05]  /*0440*/  @!P1 BRA !P2, `(.L_x_22) ;  /* 0x00000004002c9947 */ /* 0x000fea0005000000 */
[----:B------:R-:W-:-:S04]  /*0450*/  LOP3.LUT P2, RZ, R2, 0x7fffffff, RZ, 0xc0, !PT ;  /* 0x7fffffff02ff7812 */ /* 0x000fc8000784c0ff */
[----:B------:R-:W-:-:S13]  /*0460*/  PLOP3.LUT P1, PT, P1, P2, PT, 0x2f, 0xf2 ;  /* 0x0000000000f2781c */ /* 0x000fda0000f24577 */
[----:B------:R-:W-:Y:S05]  /*0470*/  @P1 BRA `(.L_x_23) ;  /* 0x0000000400181947 */ /* 0x000fea0003800000 */
[----:B------:R-:W-:-:S04]  /*0480*/  LOP3.LUT P1, RZ, R7, 0x7fffffff, RZ, 0xc0, !PT ;  /* 0x7fffffff07ff7812 */ /* 0x000fc8000782c0ff */
[----:B------:R-:W-:-:S13]  /*0490*/  PLOP3.LUT P0, PT, P0, P1, PT, 0x2f, 0xf2 ;  /* 0x0000000000f2781c */ /* 0x000fda0000702577 */
[----:B------:R-:W-:Y:S05]  /*04a0*/  @P0 BRA `(.L_x_24) ;  /* 0x0000000400000947 */ /* 0x000fea0003800000 */
[----:B------:R-:W-:Y:S02]  /*04b0*/  ISETP.GE.AND P0, PT, R12, RZ, PT ;  /* 0x000000ff0c00720c */ /* 0x000fe40003f06270 */
[----:B------:R-:W-:-:S11]  /*04c0*/  ISETP.GE.AND P1, PT, R11, RZ, PT ;  /* 0x000000ff0b00720c */ /* 0x000fd60003f26270 */
[----:B------:R-:W-:Y:S02]  /*04d0*/  @P0 IMAD.MOV.U32 R10, RZ, RZ, RZ ;  /* 0x000000ffff0a0224 */ /* 0x000fe400078e00ff */
[----:B------:R-:W-:Y:S01]  /*04e0*/  @!P0 FFMA R2, R2, 1.84467440737095516160e+19, RZ ;  /* 0x5f80000002028823 */ /* 0x000fe200000000ff */
[----:B------:R-:W-:Y:S02]  /*04f0*/  @!P0 IMAD.MOV.U32 R10, RZ, RZ, -0x40 ;  /* 0xffffffc0ff0a8424 */ /* 0x000fe400078e00ff */
[----:B------:R-:W-:Y:S02]  /*0500*/  @!P1 FFMA R7, R0, 1.84467440737095516160e+19, RZ ;  /* 0x5f80000000079823 */ /* 0x000fe400000000ff */
[----:B------:R-:W-:-:S07]  /*0510*/  @!P1 VIADD R10, R10, 0x40 ;  /* 0x000000400a0a9836 */ /* 0x000fce0000000000 */
.L_x_20:
[----:B------:R-:W-:Y:S01]  /*0520*/  LEA R12, R9, 0xc0800000, 0x17 ;  /* 0xc0800000090c7811 */ /* 0x000fe200078eb8ff */
[----:B------:R-:W-:Y:S04]  /*0530*/  BSSY.RECONVERGENT B2, `(.L_x_25) ;  /* 0x0000036000027945 */ /* 0x000fe80003800200 */
[----:B------:R-:W-:Y:S02]  /*0540*/  IMAD.IADD R12, R7, 0x1, -R12 ;  /* 0x00000001070c7824 */ /* 0x000fe400078e0a0c */
[----:B------:R-:W-:Y:S02]  /*0550*/  VIADD R7, R14, 0xffffff81 ;  /* 0xffffff810e077836 */ /* 0x000fe40000000000 */
[----:B------:R-:W0:Y:S01]  /*0560*/  MUFU.RCP R11, R12 ;  /* 0x0000000c000b7308 */ /* 0x000e220000001000 */
[----:B------:R-:W-:Y:S01]  /*0570*/  FADD.FTZ R13, -R12, -RZ ;  /* 0x800000ff0c0d7221 */ /* 0x000fe20000010100 */
[C---:B------:R-:W-:Y:S01]  /*0580*/  IMAD R2, R7.reuse, -0x800000, R2 ;  /* 0xff80000007027824 */ /* 0x040fe200078e0202 */
[----:B------:R-:W-:-:S05]  /*0590*/  IADD3 R9, PT, PT, R7, 0x7f, -R9 ;  /* 0x0000007f07097810 */ /* 0x000fca0007ffe809 */
[----:B------:R-:W-:Y:S02]  /*05a0*/  IMAD.IADD R9, R9, 0x1, R10 ;  /* 0x0000000109097824 */ /* 0x000fe400078e020a */
[----:B0-----:R-:W-:-:S04]  /*05b0*/  FFMA R14, R11, R13, 1 ;  /* 0x3f8000000b0e7423 */ /* 0x001fc8000000000d */
[----:B------:R-:W-:-:S04]  /*05c0*/  FFMA R16, R11, R14, R11 ;  /* 0x0000000e0b107223 */ /* 0x000fc8000000000b */
[----:B------:R-:W-:-:S04]  /*05d0*/  FFMA R11, R2, R16, RZ ;  /* 0x00000010020b7223 */ /* 0x000fc800000000ff */
[----:B------:R-:W-:-:S04]  /*05e0*/  FFMA R14, R13, R11, R2 ;  /* 0x0000000b0d0e7223 */ /* 0x000fc80000000002 */
[----:B------:R-:W-:-:S04]  /*05f0*/  FFMA R11, R16, R14, R11 ;  /* 0x0000000e100b7223 */ /* 0x000fc8000000000b */
[----:B------:R-:W-:-:S04]  /*0600*/  FFMA R14, R13, R11, R2 ;  /* 0x0000000b0d0e7223 */ /* 0x000fc80000000002 */
[----:B------:R-:W-:-:S05]  /*0610*/  FFMA R2, R16, R14, R11 ;  /* 0x0000000e10027223 */ /* 0x000fca000000000b */
[----:B------:R-:W-:-:S04]  /*0620*/  SHF.R.U32.HI R7, RZ, 0x17, R2 ;  /* 0x00000017ff077819 */ /* 0x000fc80000011602 */
[----:B------:R-:W-:-:S05]  /*0630*/  LOP3.LUT R7, R7, 0xff, RZ, 0xc0, !PT ;  /* 0x000000ff07077812 */ /* 0x000fca00078ec0ff */
[----:B------:R-:W-:-:S04]  /*0640*/  IMAD.IADD R13, R7, 0x1, R9 ;  /* 0x00000001070d7824 */ /* 0x000fc800078e0209 */
[----:B------:R-:W-:-:S05]  /*0650*/  VIADD R7, R13, 0xffffffff ;  /* 0xffffffff0d077836 */ /* 0x000fca0000000000 */
[----:B------:R-:W-:-:S13]  /*0660*/  ISETP.GE.U32.AND P0, PT, R7, 0xfe, PT ;  /* 0x000000fe0700780c */ /* 0x000fda0003f06070 */
[----:B------:R-:W-:Y:S05]  /*0670*/  @!P0 BRA `(.L_x_26) ;  /* 0x0000000000808947 */ /* 0x000fea0003800000 */
[----:B------:R-:W-:-:S13]  /*0680*/  ISETP.GT.AND P0, PT, R13, 0xfe, PT ;  /* 0x000000fe0d00780c */ /* 0x000fda0003f04270 */
[----:B------:R-:W-:Y:S05]  /*0690*/  @P0 BRA `(.L_x_27) ;  /* 0x00000000006c0947 */ /* 0x000fea0003800000 */
[----:B------:R-:W-:-:S13]  /*06a0*/  ISETP.GE.AND P0, PT, R13, 0x1, PT ;  /* 0x000000010d00780c */ /* 0x000fda0003f06270 */
[----:B------:R-:W-:Y:S05]  /*06b0*/  @P0 BRA `(.L_x_28) ;  /* 0x0000000000740947 */ /* 0x000fea0003800000 */
[----:B------:R-:W-:Y:S02]  /*06c0*/  ISETP.GE.AND P0, PT, R13, -0x18, PT ;  /* 0xffffffe80d00780c */ /* 0x000fe40003f06270 */
[----:B------:R-:W-:-:S11]  /*06d0*/  LOP3.LUT R2, R2, 0x80000000, RZ, 0xc0, !PT ;  /* 0x8000000002027812 */ /* 0x000fd600078ec0ff */
[----:B------:R-:W-:Y:S05]  /*06e0*/  @!P0 BRA `(.L_x_28) ;  /* 0x0000000000688947 */ /* 0x000fea0003800000 */
[CCC-:B------:R-:W-:Y:S01]  /*06f0*/  FFMA.RZ R7, R16.reuse, R14.reuse, R11.reuse ;  /* 0x0000000e10077223 */ /* 0x1c0fe2000000c00b */
[C---:B------:R-:W-:Y:S02]  /*0700*/  VIADD R12, R13.reuse, 0x20 ;  /* 0x000000200d0c7836 */ /* 0x040fe40000000000 */
[CCC-:B------:R-:W-:Y:S01]  /*0710*/  FFMA.RM R10, R16.reuse, R14.reuse, R11.reuse ;  /* 0x0000000e100a7223 */ /* 0x1c0fe2000000400b */
[----:B------:R-:W-:Y:S02]  /*0720*/  ISETP.NE.AND P2, PT, R13, RZ, PT ;  /* 0x000000ff0d00720c */ /* 0x000fe40003f45270 */
[----:B------:R-:W-:Y:S01]  /*0730*/  LOP3.LUT R9, R7, 0x7fffff, RZ, 0xc0, !PT ;  /* 0x007fffff07097812 */ /* 0x000fe200078ec0ff */
[----:B------:R-:W-:Y:S01]  /*0740*/  FFMA.RP R7, R16, R14, R11 ;  /* 0x0000000e10077223 */ /* 0x000fe2000000800b */
[----:B------:R-:W-:Y:S01]  /*0750*/  IMAD.MOV R11, RZ, RZ, -R13 ;  /* 0x000000ffff0b7224 */ /* 0x000fe200078e0a0d */
[----:B------:R-:W-:Y:S02]  /*0760*/  ISETP.NE.AND P1, PT, R13, RZ, PT ;  /* 0x000000ff0d00720c */ /* 0x000fe40003f25270 */
[----:B------:R-:W-:-:S02]  /*0770*/  LOP3.LUT R9, R9, 0x800000, RZ, 0xfc, !PT ;  /* 0x0080000009097812 */ /* 0x000fc400078efcff */
[----:B------:R-:W-:Y:S02]  /*0780*/  FSETP.NEU.FTZ.AND P0, PT, R7, R10, PT ;  /* 0x0000000a0700720b */ /* 0x000fe40003f1d000 */
[----:B------:R-:W-:Y:S02]  /*0790*/  SHF.L.U32 R12, R9, R12, RZ ;  /* 0x0000000c090c7219 */ /* 0x000fe400000006ff */
[----:B------:R-:W-:Y:S02]  /*07a0*/  SEL R10, R11, RZ, P2 ;  /* 0x000000ff0b0a7207 */ /* 0x000fe40001000000 */
[----:B------:R-:W-:Y:S02]  /*07b0*/  ISETP.NE.AND P1, PT, R12, RZ, P1 ;  /* 0x000000ff0c00720c */ /* 0x000fe40000f25270 */
[----:B------:R-:W-:Y:S02]  /*07c0*/  SHF.R.U32.HI R10, RZ, R10, R9 ;  /* 0x0000000aff0a7219 */ /* 0x000fe40000011609 */
[----:B------:R-:W-:-:S02]  /*07d0*/  PLOP3.LUT P0, PT, P0, P1, PT, 0xf8, 0x8f ;  /* 0x00000000008f781c */ /* 0x000fc40000703f70 */
[----:B------:R-:W-:Y:S02]  /*07e0*/  SHF.R.U32.HI R12, RZ, 0x1, R10 ;  /* 0x00000001ff0c7819 */ /* 0x000fe4000001160a */
[----:B------:R-:W-:-:S04]  /*07f0*/  SEL R7, RZ, 0x1, !P0 ;  /* 0x00000001ff077807 */ /* 0x000fc80004000000 */
[----:B------:R-:W-:-:S04]  /*0800*/  LOP3.LUT R7, R7, 0x1, R12, 0xf8, !PT ;  /* 0x0000000107077812 */ /* 0x000fc800078ef80c */
[----:B------:R-:W-:-:S05]  /*0810*/  LOP3.LUT R7, R7, R10, RZ, 0xc0, !PT ;  /* 0x0000000a07077212 */ /* 0x000fca00078ec0ff */
[----:B------:R-:W-:-:S05]  /*0820*/  IMAD.IADD R7, R12, 0x1, R7 ;  /* 0x000000010c077824 */ /* 0x000fca00078e0207 */
[----:B------:R-:W-:Y:S01]  /*0830*/  LOP3.LUT R2, R7, R2, RZ, 0xfc, !PT ;  /* 0x0000000207027212 */ /* 0x000fe200078efcff */
[----:B------:R-:W-:Y:S06]  /*0840*/  BRA `(.L_x_28) ;  /* 0x0000000000107947 */ /* 0x000fec0003800000 */
.L_x_27:
[----:B------:R-:W-:-:S04]  /*0850*/  LOP3.LUT R2, R2, 0x80000000, RZ, 0xc0, !PT ;  /* 0x8000000002027812 */ /* 0x000fc800078ec0ff */
[----:B------:R-:W-:Y:S01]  /*0860*/  LOP3.LUT R2, R2, 0x7f800000, RZ, 0xfc, !PT ;  /* 0x7f80000002027812 */ /* 0x000fe200078efcff */
[----:B------:R-:W-:Y:S06]  /*0870*/  BRA `(.L_x_28) ;  /* 0x0000000000047947 */ /* 0x000fec0003800000 */
.L_x_26:
[----:B------:R-:W-:-:S07]  /*0880*/  IMAD R2, R9, 0x800000, R2 ;  /* 0x0080000009027824 */ /* 0x000fce00078e0202 */
.L_x_28:
[----:B------:R-:W-:Y:S05]  /*0890*/  BSYNC.RECONVERGENT B2 ;  /* 0x0000000000027941 */ /* 0x000fea0003800200 */
.L_x_25:
[----:B------:R-:W-:Y:S05]  /*08a0*/  BRA `(.L_x_29) ;  /* 0x0000000000207947 */ /* 0x000fea0003800000 */
.L_x_24:
[----:B------:R-:W-:-:S04]  /*08b0*/  LOP3.LUT R2, R7, 0x80000000, R2, 0x48, !PT ;  /* 0x8000000007027812 */ /* 0x000fc800078e4802 */
[----:B------:R-:W-:Y:S01]  /*08c0*/  LOP3.LUT R2, R2, 0x7f800000, RZ, 0xfc, !PT ;  /* 0x7f80000002027812 */ /* 0x000fe200078efcff */
[----:B------:R-:W-:Y:S06]  /*08d0*/  BRA `(.L_x_29) ;  /* 0x0000000000147947 */ /* 0x000fec0003800000 */
.L_x_23:
[----:B------:R-:W-:Y:S01]  /*08e0*/  LOP3.LUT R2, R7, 0x80000000, R2, 0x48, !PT ;  /* 0x8000000007027812 */ /* 0x000fe200078e4802 */
[----:B------:R-:W-:Y:S06]  /*08f0*/  BRA `(.L_x_29) ;  /* 0x00000000000c7947 */ /* 0x000fec0003800000 */
.L_x_22:
[----:B------:R-:W0:Y:S01]  /*0900*/  MUFU.RSQ R2, -QNAN ;  /* 0xffc0000000027908 */ /* 0x000e220000001400 */
[----:B------:R-:W-:Y:S05]  /*0910*/  BRA `(.L_x_29) ;  /* 0x0000000000047947 */ /* 0x000fea0003800000 */
.L_x_21:
[----:B------:R-:W-:-:S07]  /*0920*/  FADD.FTZ R2, R2, R0 ;  /* 0x0000000002027221 */ /* 0x000fce0000010000 */
.L_x_29:
[----:B------:R-:W-:Y:S05]  /*0930*/  BSYNC.RECONVERGENT B1 ;  /* 0x0000000000017941 */ /* 0x000fea0003800200 */
.L_x_19:
[----:B------:R-:W-:-:S04]  /*0940*/  IMAD.MOV.U32 R9, RZ, RZ, 0x0 ;  /* 0x00000000ff097424 */ /* 0x000fc800078e00ff */
[----:B0-----:R-:W-:Y:S05]  /*0950*/  RET.REL.NODEC R8 `(_Z16normalizeComplexP6float2ffi) ;  /* 0xfffffff408a87950 */ /* 0x001fea0003c3ffff */
.L_x_30:
        /* <DEDUP_REMOVED lines=10> */
.L_x_38:


//--------------------- .text._Z9reduceMaxPfi     --------------------------
	.section	.text._Z9reduceMaxPfi,"ax",@progbits
	.align	128
        .global         _Z9reduceMaxPfi
        .type           _Z9reduceMaxPfi,@function
        .size           _Z9reduceMaxPfi,(.L_x_49 - _Z9reduceMaxPfi)
        .other          _Z9reduceMaxPfi,@"STO_CUDA_ENTRY STV_DEFAULT"
_Z9reduceMaxPfi:
.text._Z9reduceMaxPfi:
[----:B------:R-:W-:Y:S01]  /*0000*/  LDC R1, c[0x0][0x37c] ;  /* 0x0000df00ff017b82 */ /* 0x000fe20000000800 */
[----:B------:R-:W0:Y:S01]  /*0010*/  S2R R4, SR_TID.X ;  /* 0x0000000000047919 */ /* 0x000e220000002100 */
[----:B------:R-:W0:Y:S01]  /*0020*/  LDCU UR8, c[0x0][0x360] ;  /* 0x00006c00ff0877ac */ /* 0x000e220008000800 */
[----:B------:R-:W0:Y:S01]  /*0030*/  S2R R7, SR_CTAID.X ;  /* 0x0000000000077919 */ /* 0x000e220000002500 */
[----:B------:R-:W1:Y:S01]  /*0040*/  LDCU UR4, c[0x0][0x388] ;  /* 0x00007100ff0477ac */ /* 0x000e620008000800 */
[----:B------:R-:W2:Y:S01]  /*0050*/  LDCU.64 UR6, c[0x0][0x358] ;  /* 0x00006b00ff0677ac */ /* 0x000ea20008000a00 */
[----:B0-----:R-:W-:-:S05]  /*0060*/  IMAD R5, R7, UR8, R4 ;  /* 0x0000000807057c24 */ /* 0x001fca000f8e0204 */
[----:B-1----:R-:W-:-:S13]  /*0070*/  ISETP.GE.AND P0, PT, R5, UR4, PT ;  /* 0x0000000405007c0c */ /* 0x002fda000bf06270 */
[----:B------:R-:W0:Y:S02]  /*0080*/  @!P0 LDC.64 R2, c[0x0][0x380] ;  /* 0x0000e000ff028b82 */ /* 0x000e240000000a00 */
[----:B0-----:R-:W-:-:S06]  /*0090*/  @!P0 IMAD.WIDE R2, R5, 0x4, R2 ;  /* 0x0000000405028825 */ /* 0x001fcc00078e0202 */
[----:B--2---:R-:W2:Y:S01]  /*00a0*/  @!P0 LDG.E R3, desc[UR6][R2.64] ;  /* 0x0000000602038981 */ /* 0x004ea2000c1e1900 */
[----:B------:R-:W0:Y:S01]  /*00b0*/  S2UR UR5, SR_CgaCtaId ;  /* 0x00000000000579c3 */ /* 0x000e220000008800 */
[----:B------:R-:W-:Y:S01]  /*00c0*/  UMOV UR4, 0x400 ;  /* 0x0000040000047882 */ /* 0x000fe20000000000 */
[----:B------:R-:W-:Y:S01]  /*00d0*/  IMAD.U32 R5, RZ, RZ, UR8 ;  /* 0x00000008ff057e24 */ /* 0x000fe2000f8e00ff */
[----:B0-----:R-:W-:-:S06]  /*00e0*/  ULEA UR4, UR5, UR4, 0x18 ;  /* 0x0000000405047291 */ /* 0x001fcc000f8ec0ff */
[----:B------:R-:W-:-:S05]  /*00f0*/  LEA R0, R4, UR4, 0x2 ;  /* 0x0000000404007c11 */ /* 0x000fca000f8e10ff */
[----:B--2---:R0:W-:Y:S04]  /*0100*/  @!P0 STS [R0], R3 ;  /* 0x0000000300008388 */ /* 0x0041e80000000800 */
[----:B------:R0:W-:Y:S01]  /*0110*/  @P0 STS [R0], RZ ;  /* 0x000000ff00000388 */ /* 0x0001e20000000800 */
[----:B------:R-:W-:Y:S01]  /*0120*/  BAR.SYNC.DEFER_BLOCKING 0x0 ;  /* 0x0000000000007b1d */ /* 0x000fe20000010000 */
[----:B------:R-:W-:-:S13]  /*0130*/  ISETP.GE.U32.AND P0, PT, R5, 0x2, PT ;  /* 0x000000020500780c */ /* 0x000fda0003f06070 */
[----:B0-----:R-:W-:Y:S05]  /*0140*/  @!P0 BRA `(.L_x_31) ;  /* 0x0000000000388947 */ /* 0x001fea0003800000 */
.L_x_34:
[--C-:B------:R-:W-:Y:S01]  /*0150*/  IMAD.MOV.U32 R6, RZ, RZ, R5.reuse ;  /* 0x000000ffff067224 */ /* 0x100fe200078e0005 */
[----:B------:R-:W-:Y:S01]  /*0160*/  SHF.R.U32.HI R5, RZ, 0x1, R5 ;  /* 0x00000001ff057819 */ /* 0x000fe20000011605 */
[----:B------:R-:W-:Y:S03]  /*0170*/  BSSY.RECONVERGENT B0, `(.L_x_32) ;  /* 0x0000008000007945 */ /* 0x000fe60003800200 */
[----:B------:R-:W-:-:S13]  /*0180*/  ISETP.GE.U32.AND P0, PT, R4, R5, PT ;  /* 0x000000050400720c */ /* 0x000fda0003f06070 */
[----:B0-----:R-:W-:Y:S05]  /*0190*/  @P0 BRA `(.L_x_33) ;  /* 0x0000000000140947 */ /* 0x001fea0003800000 */
[----:B------:R-:W-:Y:S01]  /*01a0*/  IMAD R3, R5, 0x4, R0 ;  /* 0x0000000405037824 */ /* 0x000fe200078e0200 */
[----:B------:R-:W-:Y:S05]  /*01b0*/  LDS R2, [R0] ;  /* 0x0000000000027984 */ /* 0x000fea0000000800 */
[----:B------:R-:W0:Y:S02]  /*01c0*/  LDS R3, [R3] ;  /* 0x0000000003037984 */ /* 0x000e240000000800 */
[----:B0-----:R-:W-:-:S13]  /*01d0*/  FSETP.GEU.AND P0, PT, R2, R3, PT ;  /* 0x000000030200720b */ /* 0x001fda0003f0e000 */
[----:B------:R0:W-:Y:S02]  /*01e0*/  @!P0 STS [R0], R3 ;  /* 0x0000000300008388 */ /* 0x0001e40000000800 */
.L_x_33:
[----:B------:R-:W-:Y:S05]  /*01f0*/  BSYNC.RECONVERGENT B0 ;  /* 0x0000000000007941 */ /* 0x000fea0003800200 */
.L_x_32:
[----:B------:R-:W-:Y:S01]  /*0200*/  BAR.SYNC.DEFER_BLOCKING 0x0 ;  /* 0x0000000000007b1d */ /* 0x000fe20000010000 */
[----:B------:R-:W-:-:S13]  /*0210*/  ISETP.GT.U32.AND P0, PT, R6, 0x3, PT ;  /* 0x000000030600780c */ /* 0x000fda0003f04070 */
[----:B------:R-:W-:Y:S05]  /*0220*/  @P0 BRA `(.L_x_34) ;  /* 0xfffffffc00c80947 */ /* 0x000fea000383ffff */
.L_x_31:
[----:B------:R-:W-:-:S13]  /*0230*/  ISETP.NE.AND P0, PT, R4, RZ, PT ;  /* 0x000000ff0400720c */ /* 0x000fda0003f05270 */
[----:B------:R-:W-:Y:S05]  /*0240*/  @P0 EXIT ;  /* 0x000000000000094d */ /* 0x000fea0003800000 */
[----:B------:R-:W1:Y:S01]  /*0250*/  S2UR UR5, SR_CgaCtaId ;  /* 0x00000000000579c3 */ /* 0x000e620000008800 */
[----:B------:R-:W-:-:S07]  /*0260*/  UMOV UR4, 0x400 ;  /* 0x0000040000047882 */ /* 0x000fce0000000000 */
[----:B0-----:R-:W0:Y:S01]  /*0270*/  LDC.64 R2, c[0x0][0x380] ;  /* 0x0000e000ff027b82 */ /* 0x001e220000000a00 */
[----:B-1----:R-:W-:Y:S01]  /*0280*/  ULEA UR4, UR5, UR4, 0x18 ;  /* 0x0000000405047291 */ /* 0x002fe2000f8ec0ff */
[----:B0-----:R-:W-:-:S08]  /*0290*/  IMAD.WIDE.U32 R2, R7, 0x4, R2 ;  /* 0x0000000407027825 */ /* 0x001fd000078e0002 */
[----:B------:R-:W0:Y:S04]  /*02a0*/  LDS R5, [UR4] ;  /* 0x00000004ff057984 */ /* 0x000e280008000800 */
[----:B0-----:R-:W-:Y:S01]  /*02b0*/  STG.E desc[UR6][R2.64], R5 ;  /* 0x0000000502007986 */ /* 0x001fe2000c101906 */
[----:B------:R-:W-:Y:S05]  /*02c0*/  EXIT ;  /* 0x000000000000794d */ /* 0x000fea0003800000 */
.L_x_35:
        /* <DEDUP_REMOVED lines=11> */
.L_x_49:


//--------------------- .text._Z17computeMagSquaredPK6float2Pfi --------------------------
	.section	.text._Z17computeMagSquaredPK6float2Pfi,"ax",@progbits
	.align	128
        .global         _Z17computeMagSquaredPK6float2Pfi
        .type           _Z17computeMagSquaredPK6float2Pfi,@function
        .size           _Z17computeMagSquaredPK6float2Pfi,(.L_x_50 - _Z17computeMagSquaredPK6float2Pfi)
        .other          _Z17computeMagSquaredPK6float2Pfi,@"STO_CUDA_ENTRY STV_DEFAULT"
_Z17computeMagSquaredPK6float2Pfi:
.text._Z17computeMagSquaredPK6float2Pfi:
        /* <DEDUP_REMOVED lines=12> */
[----:B-1----:R-:W3:Y:S01]  /*00c0*/  LDG.E.64.CONSTANT R2, desc[UR4][R2.64] ;  /* 0x0000000402027981 */ /* 0x002ee2000c1e9b00 */
[----:B--2---:R-:W-:-:S04]  /*00d0*/  IMAD.WIDE R4, R7, 0x4, R4 ;  /* 0x0000000407047825 */ /* 0x004fc800078e0204 */
[----:B---3--:R-:W-:-:S04]  /*00e0*/  FMUL R9, R3, R3 ;  /* 0x0000000303097220 */ /* 0x008fc80000400000 */
[----:B------:R-:W-:-:S05]  /*00f0*/  FFMA R9, R2, R2, R9 ;  /* 0x0000000202097223 */ /* 0x000fca0000000009 */
[----:B------:R-:W-:Y:S01]  /*0100*/  STG.E desc[UR4][R4.64], R9 ;  /* 0x0000000904007986 */ /* 0x000fe2000c101904 */
[----:B------:R-:W-:Y:S05]  /*0110*/  EXIT ;  /* 0x000000000000794d */ /* 0x000fea0003800000 */
.L_x_36:
        /* <DEDUP_REMOVED lines=14> */
.L_x_50:


//--------------------- .text._Z25genComplexInMinusOneToOnePKfP6float2i --------------------------
	.section	.text._Z25genComplexInMinusOneToOnePKfP6float2i,"ax",@progbits
	.align	128
        .global         _Z25genComplexInMinusOneToOnePKfP6float2i
        .type           _Z25genComplexInMinusOneToOnePKfP6float2i,@function
        .size           _Z25genComplexInMinusOneToOnePKfP6float2i,(.L_x_51 - _Z25genComplexInMinusOneToOnePKfP6float2i)
        .other          _Z25genComplexInMinusOneToOnePKfP6float2i,@"STO_CUDA_ENTRY STV_DEFAULT"
_Z25genComplexInMinusOneToOnePKfP6float2i:
.text._Z25genComplexInMinusOneToOnePKfP6float2i:
        /* <DEDUP_REMOVED lines=9> */
[----:B------:R-:W1:Y:S01]  /*0090*/  LDCU.64 UR4, c[0x0][0x358] ;  /* 0x00006b00ff0477ac */ /* 0x000e620008000a00 */
[----:B------:R-:W-:-:S05]  /*00a0*/  SHF.L.U32 R5, R7, 0x1, RZ ;  /* 0x0000000107057819 */ /* 0x000fca00000006ff */
[----:B0-----:R-:W-:Y:S02]  /*00b0*/  IMAD.WIDE R2, R5, 0x4, R2 ;  /* 0x0000000405027825 */ /* 0x001fe400078e0202 */
[----:B------:R-:W0:Y:S03]  /*00c0*/  LDC.64 R4, c[0x0][0x388] ;  /* 0x0000e200ff047b82 */ /* 0x000e260000000a00 */
[----:B-1----:R-:W2:Y:S04]  /*00d0*/  LDG.E.CONSTANT R0, desc[UR4][R2.64] ;  /* 0x0000000402007981 */ /* 0x002ea8000c1e9900 */
[----:B------:R-:W3:Y:S01]  /*00e0*/  LDG.E.CONSTANT R6, desc[UR4][R2.64+0x4] ;  /* 0x0000040402067981 */ /* 0x000ee2000c1e9900 */
[----:B0-----:R-:W-:-:S04]  /*00f0*/  IMAD.WIDE R4, R7, 0x8, R4 ;  /* 0x0000000807047825 */ /* 0x001fc800078e0204 */
[----:B--2---:R-:W-:Y:S01]  /*0100*/  FADD R0, R0, -0.5 ;  /* 0xbf00000000007421 */ /* 0x004fe20000000000 */
[----:B---3--:R-:W-:-:S03]  /*0110*/  FADD R8, R6, -0.5 ;  /* 0xbf00000006087421 */ /* 0x008fc60000000000 */
[----:B------:R-:W-:Y:S01]  /*0120*/  FADD R6, R0, R0 ;  /* 0x0000000000067221 */ /* 0x000fe20000000000 */
[----:B------:R-:W-:-:S05]  /*0130*/  FADD R7, R8, R8 ;  /* 0x0000000808077221 */ /* 0x000fca0000000000 */
[----:B------:R-:W-:Y:S01]  /*0140*/  STG.E.64 desc[UR4][R4.64], R6 ;  /* 0x0000000604007986 */ /* 0x000fe2000c101b04 */
[----:B------:R-:W-:Y:S05]  /*0150*/  EXIT ;  /* 0x000000000000794d */ /* 0x000fea0003800000 */
.L_x_37:
        /* <DEDUP_REMOVED lines=10> */
.L_x_51:


//--------------------- .nv.shared._Z22computeAbsSquareKernelPK6float2Pfi --------------------------
	.section	.nv.shared._Z22computeAbsSquareKernelPK6float2Pfi,"aw",@nobits
	.sectionflags	@""
	.align	16
	.zero		1024


//--------------------- .nv.shared.reserved.0     --------------------------
	.section	.nv.shared.reserved.0,"aw",@nobits
	.weak		__nv_reservedSMEM_offset_0_alias
	.size		__nv_reservedSMEM_offset_0_alias, 0, 64
	.other		__nv_reservedSMEM_offset_0_alias,@"STO_CUDA_RESERVED_SHARED STV_DEFAULT"
__nv_reservedSMEM_offset_0_alias:
	.zero		0
	.zero		64


//--------------------- .nv.shared._Z11cmMulKernelPK6float2PS_ --------------------------
	.section	.nv.shared._Z11cmMulKernelPK6float2PS_,"aw",@nobits
	.sectionflags	@""
	.align	16
	.zero		1024


//--------------------- .nv.shared._Z15transposeKernelPK6float2PS_ii --------------------------
	.section	.nv.shared._Z15transposeKernelPK6float2PS_ii,"aw",@nobits
	.sectionflags	@""
	.align	16
	.zero		1024


//--------------------- .nv.shared._Z17applyDCCoefKernelP6float2ii --------------------------
	.section	.nv.shared._Z17applyDCCoefKernelP6float2ii,"aw",@nobits
	.sectionflags	@""
	.align	16
	.zero		1024


//--------------------- .nv.shared._Z20fftShiftKernelSimpleP6float2S0_ii --------------------------
	.section	.nv.shared._Z20fftShiftKernelSimpleP6float2S0_ii,"aw",@nobits
	.sectionflags	@""
	.align	16
	.zero		1024


//--------------------- .nv.shared._Z15windowingKernelP6float2PKfii --------------------------
	.section	.nv.shared._Z15windowingKernelP6float2PKfii,"aw",@nobits
	.sectionflags	@""
	.align	16
	.zero		1024


//--------------------- .nv.shared._Z18buildOverlapMatrixPK6float2PS_iiii --------------------------
	.section	.nv.shared._Z18buildOverlapMatrixPK6float2PS_iiii,"aw",@nobits
	.sectionflags	@""
	.align	16
	.zero		1024


//--------------------- .nv.shared._Z7zeroPadPK6float2PS_ii --------------------------
	.section	.nv.shared._Z7zeroPadPK6float2PS_ii,"aw",@nobits
	.sectionflags	@""
	.align	16
	.zero		1024


//--------------------- .nv.shared._Z15replicateSignalPK6float2PS_i --------------------------
	.section	.nv.shared._Z15replicateSignalPK6float2PS_i,"aw",@nobits
	.sectionflags	@""
	.align	16
	.zero		1024


//--------------------- .nv.shared._Z16normalizeComplexP6float2ffi --------------------------
	.section	.nv.shared._Z16normalizeComplexP6float2ffi,"aw",@nobits
	.sectionflags	@""
	.align	16
	.zero		1024


//--------------------- .nv.shared._Z9reduceMaxPfi --------------------------
	.section	.nv.shared._Z9reduceMaxPfi,"aw",@nobits
	.sectionflags	@""
	.align	16
	.zero		1024


//--------------------- .nv.shared._Z17computeMagSquaredPK6float2Pfi --------------------------
	.section	.nv.shared._Z17computeMagSquaredPK6float2Pfi,"aw",@nobits
	.sectionflags	@""
	.align	16
	.zero		1024


//--------------------- .nv.shared._Z25genComplexInMinusOneToOnePKfP6float2i --------------------------
	.section	.nv.shared._Z25genComplexInMinusOneToOnePKfP6float2i,"aw",@nobits
	.sectionflags	@""
	.align	16
	.zero		1024


//--------------------- .nv.constant0._Z22computeAbsSquareKernelPK6float2Pfi --------------------------
	.section	.nv.constant0._Z22computeAbsSquareKernelPK6float2Pfi,"a",@progbits
	.sectionflags	@""
	.align	4
.nv.constant0._Z22computeAbsSquareKernelPK6float2Pfi:
	.zero		916


//--------------------- .nv.constant0._Z11cmMulKernelPK6float2PS_ --------------------------
	.section	.nv.constant0._Z11cmMulKernelPK6float2PS_,"a",@progbits
	.sectionflags	@""
	.align	4
.nv.constant0._Z11cmMulKernelPK6float2PS_:
	.zero		912


//--------------------- .nv.constant0._Z15transposeKernelPK6float2PS_ii --------------------------
	.section	.nv.constant0._Z15transposeKernelPK6float2PS_ii,"a",@progbits
	.sectionflags	@""
	.align	4
.nv.constant0._Z15transposeKernelPK6float2PS_ii:
	.zero		920


//--------------------- .nv.constant0._Z17applyDCCoefKernelP6float2ii --------------------------
	.section	.nv.constant0._Z17applyDCCoefKernelP6float2ii,"a",@progbits
	.sectionflags	@""
	.align	4
.nv.constant0._Z17applyDCCoefKernelP6float2ii:
	.zero		912


//--------------------- .nv.constant0._Z20fftShiftKernelSimpleP6float2S0_ii --------------------------
	.section	.nv.constant0._Z20fftShiftKernelSimpleP6float2S0_ii,"a",@progbits
	.sectionflags	@""
	.align	4
.nv.constant0._Z20fftShiftKernelSimpleP6float2S0_ii:
	.zero		920


//--------------------- .nv.constant0._Z15windowingKernelP6float2PKfii --------------------------
	.section	.nv.constant0._Z15windowingKernelP6float2PKfii,"a",@progbits
	.sectionflags	@""
	.align	4
.nv.constant0._Z15windowingKernelP6float2PKfii:
	.zero		920


//--------------------- .nv.constant0._Z18buildOverlapMatrixPK6float2PS_iiii --------------------------
	.section	.nv.constant0._Z18buildOverlapMatrixPK6float2PS_iiii,"a",@progbits
	.sectionflags	@""
	.align	4
.nv.constant0._Z18buildOverlapMatrixPK6float2PS_iiii:
	.zero		928


//--------------------- .nv.constant0._Z7zeroPadPK6float2PS_ii --------------------------
	.section	.nv.constant0._Z7zeroPadPK6float2PS_ii,"a",@progbits
	.sectionflags	@""
	.align	4
.nv.constant0._Z7zeroPadPK6float2PS_ii:
	.zero		920


//--------------------- .nv.constant0._Z15replicateSignalPK6float2PS_i --------------------------
	.section	.nv.constant0._Z15replicateSignalPK6float2PS_i,"a",@progbits
	.sectionflags	@""
	.align	4
.nv.constant0._Z15replicateSignalPK6float2PS_i:
	.zero		916


//--------------------- .nv.constant0._Z16normalizeComplexP6float2ffi --------------------------
	.section	.nv.constant0._Z16normalizeComplexP6float2ffi,"a",@progbits
	.sectionflags	@""
	.align	4
.nv.constant0._Z16normalizeComplexP6float2ffi:
	.zero		916


//--------------------- .nv.constant0._Z9reduceMaxPfi --------------------------
	.section	.nv.constant0._Z9reduceMaxPfi,"a",@progbits
	.sectionflags	@""
	.align	4
.nv.constant0._Z9reduceMaxPfi:
	.zero		908


//--------------------- .nv.constant0._Z17computeMagSquaredPK6float2Pfi --------------------------
	.section	.nv.constant0._Z17computeMagSquaredPK6float2Pfi,"a",@progbits
	.sectionflags	@""
	.align	4
.nv.constant0._Z17computeMagSquaredPK6float2Pfi:
	.zero		916


//--------------------- .nv.constant0._Z25genComplexInMinusOneToOnePKfP6float2i --------------------------
	.section	.nv.constant0._Z25genComplexInMinusOneToOnePKfP6float2i,"a",@progbits
	.sectionflags	@""
	.align	4
.nv.constant0._Z25genComplexInMinusOneToOnePKfP6float2i:
	.zero		916


//--------------------- SYMBOLS --------------------------

	.type		.nv.reservedSmem.offset0,@object
	.size		.nv.reservedSmem.offset0,0x4
	.type		.nv.reservedSmem.cap,@object
	.size		.nv.reservedSmem.cap,0x4
